//
// Generated by NVIDIA NVVM Compiler
//
// Compiler Build ID: CL-36424714
// Cuda compilation tools, release 13.0, V13.0.88
// Based on NVVM 20.0.0
//

.version 9.0
.target sm_100
.address_size 64

	// .globl	_Z4kronPfS_S_llll

.visible .entry _Z4kronPfS_S_llll(
	.param .u64 .ptr .align 1 _Z4kronPfS_S_llll_param_0,
	.param .u64 .ptr .align 1 _Z4kronPfS_S_llll_param_1,
	.param .u64 .ptr .align 1 _Z4kronPfS_S_llll_param_2,
	.param .u64 _Z4kronPfS_S_llll_param_3,
	.param .u64 _Z4kronPfS_S_llll_param_4,
	.param .u64 _Z4kronPfS_S_llll_param_5,
	.param .u64 _Z4kronPfS_S_llll_param_6
)
{
	.reg .pred 	%p<5>;
	.reg .b32 	%r<20>;
	.reg .b32 	%f<4>;
	.reg .b64 	%rd<57>;

	ld.param.u64 	%rd21, [_Z4kronPfS_S_llll_param_0];
	ld.param.u64 	%rd22, [_Z4kronPfS_S_llll_param_1];
	ld.param.u64 	%rd23, [_Z4kronPfS_S_llll_param_2];
	ld.param.u64 	%rd24, [_Z4kronPfS_S_llll_param_3];
	ld.param.u64 	%rd27, [_Z4kronPfS_S_llll_param_4];
	ld.param.u64 	%rd25, [_Z4kronPfS_S_llll_param_5];
	ld.param.u64 	%rd26, [_Z4kronPfS_S_llll_param_6];
	mov.u32 	%r1, %ctaid.x;
	mov.u32 	%r2, %ntid.x;
	mov.u32 	%r3, %tid.x;
	mad.lo.s32 	%r4, %r1, %r2, %r3;
	cvt.u64.u32 	%rd1, %r4;
	mul.lo.s64 	%rd28, %rd27, %rd24;
	mul.lo.s64 	%rd29, %rd28, %rd25;
	mul.lo.s64 	%rd30, %rd29, %rd26;
	setp.le.s64 	%p1, %rd30, %rd1;
	@%p1 bra 	$L__BB0_11;
	mul.lo.s64 	%rd2, %rd25, %rd24;
	and.b64  	%rd31, %rd2, -4294967296;
	setp.ne.s64 	%p2, %rd31, 0;
	@%p2 bra 	$L__BB0_3;
	cvt.u32.u64 	%r5, %rd2;
	cvt.u32.u64 	%r6, %rd1;
	div.u32 	%r7, %r6, %r5;
	mul.lo.s32 	%r8, %r7, %r5;
	sub.s32 	%r9, %r6, %r8;
	cvt.u64.u32 	%rd51, %r7;
	cvt.u64.u32 	%rd52, %r9;
	bra.uni 	$L__BB0_4;
$L__BB0_3:
	div.s64 	%rd51, %rd1, %rd2;
	mul.lo.s64 	%rd32, %rd51, %rd2;
	sub.s64 	%rd52, %rd1, %rd32;
$L__BB0_4:
	or.b64  	%rd33, %rd52, %rd25;
	and.b64  	%rd34, %rd33, -4294967296;
	setp.ne.s64 	%p3, %rd34, 0;
	@%p3 bra 	$L__BB0_6;
	cvt.u32.u64 	%r10, %rd25;
	cvt.u32.u64 	%r11, %rd52;
	div.u32 	%r12, %r11, %r10;
	mul.lo.s32 	%r13, %r12, %r10;
	sub.s32 	%r14, %r11, %r13;
	cvt.u64.u32 	%rd53, %r12;
	cvt.u64.u32 	%rd54, %r14;
	bra.uni 	$L__BB0_7;
$L__BB0_6:
	div.s64 	%rd53, %rd52, %rd25;
	mul.lo.s64 	%rd35, %rd53, %rd25;
	sub.s64 	%rd54, %rd52, %rd35;
$L__BB0_7:
	or.b64  	%rd36, %rd51, %rd26;
	and.b64  	%rd37, %rd36, -4294967296;
	setp.ne.s64 	%p4, %rd37, 0;
	@%p4 bra 	$L__BB0_9;
	cvt.u32.u64 	%r15, %rd26;
	cvt.u32.u64 	%r16, %rd51;
	div.u32 	%r17, %r16, %r15;
	mul.lo.s32 	%r18, %r17, %r15;
	sub.s32 	%r19, %r16, %r18;
	cvt.u64.u32 	%rd55, %r17;
	cvt.u64.u32 	%rd56, %r19;
	bra.uni 	$L__BB0_10;
$L__BB0_9:
	div.s64 	%rd55, %rd51, %rd26;
	mul.lo.s64 	%rd38, %rd55, %rd26;
	sub.s64 	%rd56, %rd51, %rd38;
$L__BB0_10:
	mad.lo.s64 	%rd39, %rd55, %rd24, %rd53;
	cvta.to.global.u64 	%rd40, %rd21;
	shl.b64 	%rd41, %rd39, 2;
	add.s64 	%rd42, %rd40, %rd41;
	ld.global.f32 	%f1, [%rd42];
	mad.lo.s64 	%rd43, %rd56, %rd25, %rd54;
	cvta.to.global.u64 	%rd44, %rd22;
	shl.b64 	%rd45, %rd43, 2;
	add.s64 	%rd46, %rd44, %rd45;
	ld.global.f32 	%f2, [%rd46];
	mul.f32 	%f3, %f1, %f2;
	mad.lo.s64 	%rd47, %rd2, %rd51, %rd52;
	cvta.to.global.u64 	%rd48, %rd23;
	shl.b64 	%rd49, %rd47, 2;
	add.s64 	%rd50, %rd48, %rd49;
	st.global.f32 	[%rd50], %f3;
$L__BB0_11:
	bar.sync 	0;
	ret;

}
	// .globl	_Z7obtainAPfS_llll
.visible .entry _Z7obtainAPfS_llll(
	.param .u64 .ptr .align 1 _Z7obtainAPfS_llll_param_0,
	.param .u64 .ptr .align 1 _Z7obtainAPfS_llll_param_1,
	.param .u64 _Z7obtainAPfS_llll_param_2,
	.param .u64 _Z7obtainAPfS_llll_param_3,
	.param .u64 _Z7obtainAPfS_llll_param_4,
	.param .u64 _Z7obtainAPfS_llll_param_5
)
{
	.reg .pred 	%p<18>;
	.reg .b32 	%r<40>;
	.reg .b32 	%f<6>;
	.reg .b64 	%rd<128>;

	ld.param.u64 	%rd64, [_Z7obtainAPfS_llll_param_0];
	ld.param.u64 	%rd65, [_Z7obtainAPfS_llll_param_1];
	ld.param.u64 	%rd62, [_Z7obtainAPfS_llll_param_2];
	ld.param.u64 	%rd66, [_Z7obtainAPfS_llll_param_3];
	ld.param.u64 	%rd63, [_Z7obtainAPfS_llll_param_5];
	cvta.to.global.u64 	%rd1, %rd65;
	cvta.to.global.u64 	%rd2, %rd64;
	mov.u32 	%r1, %ctaid.x;
	mov.u32 	%r2, %ntid.x;
	mov.u32 	%r3, %tid.x;
	mad.lo.s32 	%r4, %r1, %r2, %r3;
	cvt.u64.u32 	%rd118, %r4;
	mov.u32 	%r5, %nctaid.x;
	mul.lo.s32 	%r6, %r2, %r5;
	cvt.u64.u32 	%rd4, %r6;
	mul.lo.s64 	%rd67, %rd66, %rd62;
	mul.lo.s64 	%rd5, %rd67, %rd63;
	setp.le.s64 	%p1, %rd5, %rd118;
	@%p1 bra 	$L__BB1_39;
	mul.lo.s64 	%rd6, %rd63, %rd62;
	add.s64 	%rd68, %rd4, %rd118;
	max.u64 	%rd69, %rd5, %rd68;
	setp.lt.u64 	%p2, %rd68, %rd5;
	selp.u64 	%rd7, 1, 0, %p2;
	add.s64 	%rd70, %rd68, %rd7;
	sub.s64 	%rd8, %rd69, %rd70;
	and.b64  	%rd71, %rd8, -4294967296;
	setp.ne.s64 	%p3, %rd71, 0;
	@%p3 bra 	$L__BB1_3;
	cvt.u32.u64 	%r7, %rd4;
	cvt.u32.u64 	%r8, %rd8;
	div.u32 	%r9, %r8, %r7;
	cvt.u64.u32 	%rd112, %r9;
	bra.uni 	$L__BB1_4;
$L__BB1_3:
	div.u64 	%rd112, %rd8, %rd4;
$L__BB1_4:
	add.s64 	%rd12, %rd112, %rd7;
	and.b64  	%rd72, %rd12, 3;
	setp.eq.s64 	%p4, %rd72, 3;
	@%p4 bra 	$L__BB1_13;
	shl.b64 	%rd73, %rd118, 2;
	add.s64 	%rd114, %rd1, %rd73;
	shl.b64 	%rd14, %rd4, 2;
	add.s64 	%rd74, %rd12, 1;
	and.b64  	%rd113, %rd74, 3;
	cvt.u32.u64 	%r10, %rd6;
	cvt.u32.u64 	%r13, %rd62;
$L__BB1_6:
	.pragma "nounroll";
	or.b64  	%rd75, %rd118, %rd6;
	and.b64  	%rd76, %rd75, -4294967296;
	setp.ne.s64 	%p5, %rd76, 0;
	@%p5 bra 	$L__BB1_8;
	cvt.u32.u64 	%r11, %rd118;
	div.u32 	%r12, %r11, %r10;
	cvt.u64.u32 	%rd116, %r12;
	bra.uni 	$L__BB1_9;
$L__BB1_8:
	div.s64 	%rd116, %rd118, %rd6;
$L__BB1_9:
	or.b64  	%rd77, %rd118, %rd62;
	and.b64  	%rd78, %rd77, -4294967296;
	setp.ne.s64 	%p6, %rd78, 0;
	@%p6 bra 	$L__BB1_11;
	cvt.u32.u64 	%r14, %rd118;
	rem.u32 	%r15, %r14, %r13;
	cvt.u64.u32 	%rd117, %r15;
	bra.uni 	$L__BB1_12;
$L__BB1_11:
	rem.s64 	%rd117, %rd118, %rd62;
$L__BB1_12:
	mad.lo.s64 	%rd79, %rd116, %rd62, %rd117;
	shl.b64 	%rd80, %rd79, 2;
	add.s64 	%rd81, %rd2, %rd80;
	ld.global.f32 	%f1, [%rd81];
	st.global.f32 	[%rd114], %f1;
	add.s64 	%rd118, %rd118, %rd4;
	add.s64 	%rd114, %rd114, %rd14;
	add.s64 	%rd113, %rd113, -1;
	setp.ne.s64 	%p7, %rd113, 0;
	@%p7 bra 	$L__BB1_6;
$L__BB1_13:
	setp.lt.u64 	%p8, %rd12, 3;
	@%p8 bra 	$L__BB1_39;
$L__BB1_14:
	or.b64  	%rd82, %rd118, %rd6;
	and.b64  	%rd83, %rd82, -4294967296;
	setp.ne.s64 	%p9, %rd83, 0;
	@%p9 bra 	$L__BB1_16;
	cvt.u32.u64 	%r16, %rd6;
	cvt.u32.u64 	%r17, %rd118;
	div.u32 	%r18, %r17, %r16;
	cvt.u64.u32 	%rd120, %r18;
	bra.uni 	$L__BB1_17;
$L__BB1_16:
	div.s64 	%rd120, %rd118, %rd6;
$L__BB1_17:
	or.b64  	%rd84, %rd118, %rd62;
	and.b64  	%rd85, %rd84, -4294967296;
	setp.ne.s64 	%p10, %rd85, 0;
	@%p10 bra 	$L__BB1_19;
	cvt.u32.u64 	%r19, %rd62;
	cvt.u32.u64 	%r20, %rd118;
	rem.u32 	%r21, %r20, %r19;
	cvt.u64.u32 	%rd121, %r21;
	bra.uni 	$L__BB1_20;
$L__BB1_19:
	rem.s64 	%rd121, %rd118, %rd62;
$L__BB1_20:
	mad.lo.s64 	%rd86, %rd120, %rd62, %rd121;
	shl.b64 	%rd87, %rd86, 2;
	add.s64 	%rd88, %rd2, %rd87;
	ld.global.f32 	%f2, [%rd88];
	shl.b64 	%rd89, %rd118, 2;
	add.s64 	%rd36, %rd1, %rd89;
	st.global.f32 	[%rd36], %f2;
	add.s64 	%rd37, %rd118, %rd4;
	or.b64  	%rd90, %rd37, %rd6;
	and.b64  	%rd91, %rd90, -4294967296;
	setp.ne.s64 	%p11, %rd91, 0;
	@%p11 bra 	$L__BB1_22;
	cvt.u32.u64 	%r22, %rd6;
	cvt.u32.u64 	%r23, %rd37;
	div.u32 	%r24, %r23, %r22;
	cvt.u64.u32 	%rd122, %r24;
	bra.uni 	$L__BB1_23;
$L__BB1_22:
	div.s64 	%rd122, %rd37, %rd6;
$L__BB1_23:
	or.b64  	%rd92, %rd37, %rd62;
	and.b64  	%rd93, %rd92, -4294967296;
	setp.ne.s64 	%p12, %rd93, 0;
	@%p12 bra 	$L__BB1_25;
	cvt.u32.u64 	%r25, %rd62;
	cvt.u32.u64 	%r26, %rd37;
	rem.u32 	%r27, %r26, %r25;
	cvt.u64.u32 	%rd123, %r27;
	bra.uni 	$L__BB1_26;
$L__BB1_25:
	rem.s64 	%rd123, %rd37, %rd62;
$L__BB1_26:
	mad.lo.s64 	%rd94, %rd122, %rd62, %rd123;
	shl.b64 	%rd95, %rd94, 2;
	add.s64 	%rd96, %rd2, %rd95;
	ld.global.f32 	%f3, [%rd96];
	shl.b64 	%rd44, %rd4, 2;
	add.s64 	%rd45, %rd36, %rd44;
	st.global.f32 	[%rd45], %f3;
	add.s64 	%rd46, %rd37, %rd4;
	or.b64  	%rd97, %rd46, %rd6;
	and.b64  	%rd98, %rd97, -4294967296;
	setp.ne.s64 	%p13, %rd98, 0;
	@%p13 bra 	$L__BB1_28;
	cvt.u32.u64 	%r28, %rd6;
	cvt.u32.u64 	%r29, %rd46;
	div.u32 	%r30, %r29, %r28;
	cvt.u64.u32 	%rd124, %r30;
	bra.uni 	$L__BB1_29;
$L__BB1_28:
	div.s64 	%rd124, %rd46, %rd6;
$L__BB1_29:
	or.b64  	%rd99, %rd46, %rd62;
	and.b64  	%rd100, %rd99, -4294967296;
	setp.ne.s64 	%p14, %rd100, 0;
	@%p14 bra 	$L__BB1_31;
	cvt.u32.u64 	%r31, %rd62;
	cvt.u32.u64 	%r32, %rd46;
	rem.u32 	%r33, %r32, %r31;
	cvt.u64.u32 	%rd125, %r33;
	bra.uni 	$L__BB1_32;
$L__BB1_31:
	rem.s64 	%rd125, %rd46, %rd62;
$L__BB1_32:
	mad.lo.s64 	%rd101, %rd124, %rd62, %rd125;
	shl.b64 	%rd102, %rd101, 2;
	add.s64 	%rd103, %rd2, %rd102;
	ld.global.f32 	%f4, [%rd103];
	add.s64 	%rd53, %rd45, %rd44;
	st.global.f32 	[%rd53], %f4;
	add.s64 	%rd54, %rd46, %rd4;
	or.b64  	%rd104, %rd54, %rd6;
	and.b64  	%rd105, %rd104, -4294967296;
	setp.ne.s64 	%p15, %rd105, 0;
	@%p15 bra 	$L__BB1_34;
	cvt.u32.u64 	%r34, %rd6;
	cvt.u32.u64 	%r35, %rd54;
	div.u32 	%r36, %r35, %r34;
	cvt.u64.u32 	%rd126, %r36;
	bra.uni 	$L__BB1_35;
$L__BB1_34:
	div.s64 	%rd126, %rd54, %rd6;
$L__BB1_35:
	or.b64  	%rd106, %rd54, %rd62;
	and.b64  	%rd107, %rd106, -4294967296;
	setp.ne.s64 	%p16, %rd107, 0;
	@%p16 bra 	$L__BB1_37;
	cvt.u32.u64 	%r37, %rd62;
	cvt.u32.u64 	%r38, %rd54;
	rem.u32 	%r39, %r38, %r37;
	cvt.u64.u32 	%rd127, %r39;
	bra.uni 	$L__BB1_38;
$L__BB1_37:
	rem.s64 	%rd127, %rd54, %rd62;
$L__BB1_38:
	mad.lo.s64 	%rd108, %rd126, %rd62, %rd127;
	shl.b64 	%rd109, %rd108, 2;
	add.s64 	%rd110, %rd2, %rd109;
	ld.global.f32 	%f5, [%rd110];
	add.s64 	%rd111, %rd53, %rd44;
	st.global.f32 	[%rd111], %f5;
	add.s64 	%rd118, %rd54, %rd4;
	setp.lt.s64 	%p17, %rd118, %rd5;
	@%p17 bra 	$L__BB1_14;
$L__BB1_39:
	bar.sync 	0;
	ret;

}
	// .globl	_Z7obtainBPfS_llll
.visible .entry _Z7obtainBPfS_llll(
	.param .u64 .ptr .align 1 _Z7obtainBPfS_llll_param_0,
	.param .u64 .ptr .align 1 _Z7obtainBPfS_llll_param_1,
	.param .u64 _Z7obtainBPfS_llll_param_2,
	.param .u64 _Z7obtainBPfS_llll_param_3,
	.param .u64 _Z7obtainBPfS_llll_param_4,
	.param .u64 _Z7obtainBPfS_llll_param_5
)
{
	.reg .pred 	%p<13>;
	.reg .b32 	%r<25>;
	.reg .b32 	%f<6>;
	.reg .b64 	%rd<93>;

	ld.param.u64 	%rd49, [_Z7obtainBPfS_llll_param_0];
	ld.param.u64 	%rd50, [_Z7obtainBPfS_llll_param_1];
	ld.param.u64 	%rd51, [_Z7obtainBPfS_llll_param_3];
	ld.param.u64 	%rd47, [_Z7obtainBPfS_llll_param_4];
	ld.param.u64 	%rd48, [_Z7obtainBPfS_llll_param_5];
	cvta.to.global.u64 	%rd1, %rd50;
	cvta.to.global.u64 	%rd2, %rd49;
	mov.u32 	%r1, %ctaid.x;
	mov.u32 	%r2, %ntid.x;
	mov.u32 	%r3, %tid.x;
	mad.lo.s32 	%r4, %r1, %r2, %r3;
	cvt.u64.u32 	%rd87, %r4;
	mov.u32 	%r5, %nctaid.x;
	mul.lo.s32 	%r6, %r2, %r5;
	cvt.u64.u32 	%rd4, %r6;
	mul.lo.s64 	%rd52, %rd47, %rd51;
	mul.lo.s64 	%rd5, %rd52, %rd48;
	setp.le.s64 	%p1, %rd5, %rd87;
	@%p1 bra 	$L__BB2_24;
	mul.lo.s64 	%rd6, %rd48, %rd47;
	add.s64 	%rd53, %rd4, %rd87;
	max.u64 	%rd54, %rd5, %rd53;
	setp.lt.u64 	%p2, %rd53, %rd5;
	selp.u64 	%rd7, 1, 0, %p2;
	add.s64 	%rd55, %rd53, %rd7;
	sub.s64 	%rd8, %rd54, %rd55;
	and.b64  	%rd56, %rd8, -4294967296;
	setp.ne.s64 	%p3, %rd56, 0;
	@%p3 bra 	$L__BB2_3;
	cvt.u32.u64 	%r7, %rd4;
	cvt.u32.u64 	%r8, %rd8;
	div.u32 	%r9, %r8, %r7;
	cvt.u64.u32 	%rd82, %r9;
	bra.uni 	$L__BB2_4;
$L__BB2_3:
	div.u64 	%rd82, %rd8, %rd4;
$L__BB2_4:
	add.s64 	%rd12, %rd82, %rd7;
	and.b64  	%rd57, %rd12, 3;
	setp.eq.s64 	%p4, %rd57, 3;
	@%p4 bra 	$L__BB2_10;
	shl.b64 	%rd58, %rd87, 2;
	add.s64 	%rd84, %rd1, %rd58;
	shl.b64 	%rd14, %rd4, 2;
	add.s64 	%rd59, %rd12, 1;
	and.b64  	%rd83, %rd59, 3;
	cvt.u32.u64 	%r10, %rd6;
$L__BB2_6:
	.pragma "nounroll";
	or.b64  	%rd60, %rd87, %rd6;
	and.b64  	%rd61, %rd60, -4294967296;
	setp.ne.s64 	%p5, %rd61, 0;
	@%p5 bra 	$L__BB2_8;
	cvt.u32.u64 	%r11, %rd87;
	rem.u32 	%r12, %r11, %r10;
	cvt.u64.u32 	%rd86, %r12;
	bra.uni 	$L__BB2_9;
$L__BB2_8:
	rem.s64 	%rd86, %rd87, %rd6;
$L__BB2_9:
	shl.b64 	%rd62, %rd86, 2;
	add.s64 	%rd63, %rd2, %rd62;
	ld.global.f32 	%f1, [%rd63];
	st.global.f32 	[%rd84], %f1;
	add.s64 	%rd87, %rd87, %rd4;
	add.s64 	%rd84, %rd84, %rd14;
	add.s64 	%rd83, %rd83, -1;
	setp.ne.s64 	%p6, %rd83, 0;
	@%p6 bra 	$L__BB2_6;
$L__BB2_10:
	setp.lt.u64 	%p7, %rd12, 3;
	@%p7 bra 	$L__BB2_24;
$L__BB2_11:
	or.b64  	%rd64, %rd87, %rd6;
	and.b64  	%rd65, %rd64, -4294967296;
	setp.ne.s64 	%p8, %rd65, 0;
	@%p8 bra 	$L__BB2_13;
	cvt.u32.u64 	%r13, %rd6;
	cvt.u32.u64 	%r14, %rd87;
	rem.u32 	%r15, %r14, %r13;
	cvt.u64.u32 	%rd89, %r15;
	bra.uni 	$L__BB2_14;
$L__BB2_13:
	rem.s64 	%rd89, %rd87, %rd6;
$L__BB2_14:
	shl.b64 	%rd66, %rd89, 2;
	add.s64 	%rd67, %rd2, %rd66;
	ld.global.f32 	%f2, [%rd67];
	shl.b64 	%rd68, %rd87, 2;
	add.s64 	%rd30, %rd1, %rd68;
	st.global.f32 	[%rd30], %f2;
	add.s64 	%rd31, %rd87, %rd4;
	or.b64  	%rd69, %rd31, %rd6;
	and.b64  	%rd70, %rd69, -4294967296;
	setp.ne.s64 	%p9, %rd70, 0;
	@%p9 bra 	$L__BB2_16;
	cvt.u32.u64 	%r16, %rd6;
	cvt.u32.u64 	%r17, %rd31;
	rem.u32 	%r18, %r17, %r16;
	cvt.u64.u32 	%rd90, %r18;
	bra.uni 	$L__BB2_17;
$L__BB2_16:
	rem.s64 	%rd90, %rd31, %rd6;
$L__BB2_17:
	shl.b64 	%rd71, %rd90, 2;
	add.s64 	%rd72, %rd2, %rd71;
	ld.global.f32 	%f3, [%rd72];
	shl.b64 	%rd35, %rd4, 2;
	add.s64 	%rd36, %rd30, %rd35;
	st.global.f32 	[%rd36], %f3;
	add.s64 	%rd37, %rd31, %rd4;
	or.b64  	%rd73, %rd37, %rd6;
	and.b64  	%rd74, %rd73, -4294967296;
	setp.ne.s64 	%p10, %rd74, 0;
	@%p10 bra 	$L__BB2_19;
	cvt.u32.u64 	%r19, %rd6;
	cvt.u32.u64 	%r20, %rd37;
	rem.u32 	%r21, %r20, %r19;
	cvt.u64.u32 	%rd91, %r21;
	bra.uni 	$L__BB2_20;
$L__BB2_19:
	rem.s64 	%rd91, %rd37, %rd6;
$L__BB2_20:
	shl.b64 	%rd75, %rd91, 2;
	add.s64 	%rd76, %rd2, %rd75;
	ld.global.f32 	%f4, [%rd76];
	add.s64 	%rd41, %rd36, %rd35;
	st.global.f32 	[%rd41], %f4;
	add.s64 	%rd42, %rd37, %rd4;
	or.b64  	%rd77, %rd42, %rd6;
	and.b64  	%rd78, %rd77, -4294967296;
	setp.ne.s64 	%p11, %rd78, 0;
	@%p11 bra 	$L__BB2_22;
	cvt.u32.u64 	%r22, %rd6;
	cvt.u32.u64 	%r23, %rd42;
	rem.u32 	%r24, %r23, %r22;
	cvt.u64.u32 	%rd92, %r24;
	bra.uni 	$L__BB2_23;
$L__BB2_22:
	rem.s64 	%rd92, %rd42, %rd6;
$L__BB2_23:
	shl.b64 	%rd79, %rd92, 2;
	add.s64 	%rd80, %rd2, %rd79;
	ld.global.f32 	%f5, [%rd80];
	add.s64 	%rd81, %rd41, %rd35;
	st.global.f32 	[%rd81], %f5;
	add.s64 	%rd87, %rd42, %rd4;
	setp.lt.s64 	%p12, %rd87, %rd5;
	@%p12 bra 	$L__BB2_11;
$L__BB2_24:
	bar.sync 	0;
	ret;

}


// ===== COMPILED SASS (sm_100) =====

	.target	sm_100

	.elftype	@"ET_EXEC"


//--------------------- .note.nv.tkinfo           --------------------------
	.section	.note.nv.tkinfo,"",@"SHT_NOTE"
	.sectionflags	@"SHF_NOTE_NV_TKINFO"
	.tkinfo
        /*0018*/ 	.word	0x00000002
        /*0030*/ 	.string	""
        /*0030*/ 	.string	"ptxas"
        /*0030*/ 	.string	"Cuda compilation tools, release 13.0, V13.0.88"
        /*0030*/ 	.string	"Build cuda_13.0.r13.0/compiler.36424714_0"
        /*0030*/ 	.string	"-arch sm_100 -m 64 "



//--------------------- .note.nv.cuinfo           --------------------------
	.section	.note.nv.cuinfo,"",@"SHT_NOTE"
	.sectionflags	@"SHF_NOTE_NV_CUINFO"
        /*0018*/ 	.short	0x0002
        /*001a*/ 	.short	0x0064
        /*001c*/ 	.short	0x0082
	.zero		2


//--------------------- .nv.info                  --------------------------
	.section	.nv.info,"",@"SHT_CUDA_INFO"
	.align	4


	//----- nvinfo : EIATTR_REGCOUNT
	.align		4
        /*0000*/ 	.byte	0x04, 0x2f
        /*0002*/ 	.short	(.L_1 - .L_0)
	.align		4
.L_0:
        /*0004*/ 	.word	index@(_Z4kronPfS_S_llll)
        /*0008*/ 	.word	0x00000020


	//----- nvinfo : EIATTR_FRAME_SIZE
	.align		4
.L_1:
        /*000c*/ 	.byte	0x04, 0x11
        /*000e*/ 	.short	(.L_3 - .L_2)
	.align		4
.L_2:
        /*0010*/ 	.word	index@($__internal_5_$__cuda_sm20_div_s64)
        /*0014*/ 	.word	0x00000000


	//----- nvinfo : EIATTR_FRAME_SIZE
	.align		4
.L_3:
        /*0018*/ 	.byte	0x04, 0x11
        /*001a*/ 	.short	(.L_5 - .L_4)
	.align		4
.L_4:
        /*001c*/ 	.word	index@(_Z4kronPfS_S_llll)
        /*0020*/ 	.word	0x00000000


	//----- nvinfo : EIATTR_REGCOUNT
	.align		4
.L_5:
        /*0024*/ 	.byte	0x04, 0x2f
        /*0026*/ 	.short	(.L_7 - .L_6)
	.align		4
.L_6:
        /*0028*/ 	.word	index@(_Z7obtainAPfS_llll)
        /*002c*/ 	.word	0x00000026


	//----- nvinfo : EIATTR_FRAME_SIZE
	.align		4
.L_7:
        /*0030*/ 	.byte	0x04, 0x11
        /*0032*/ 	.short	(.L_9 - .L_8)
	.align		4
.L_8:
        /*0034*/ 	.word	index@($__internal_4_$__cuda_sm20_rem_s64)
        /*0038*/ 	.word	0x00000000


	//----- nvinfo : EIATTR_FRAME_SIZE
	.align		4
.L_9:
        /*003c*/ 	.byte	0x04, 0x11
        /*003e*/ 	.short	(.L_11 - .L_10)
	.align		4
.L_10:
        /*0040*/ 	.word	index@($__internal_3_$__cuda_sm20_div_u64)
        /*0044*/ 	.word	0x00000000


	//----- nvinfo : EIATTR_FRAME_SIZE
	.align		4
.L_11:
        /*0048*/ 	.byte	0x04, 0x11
        /*004a*/ 	.short	(.L_13 - .L_12)
	.align		4
.L_12:
        /*004c*/ 	.word	index@($__internal_2_$__cuda_sm20_div_s64)
        /*0050*/ 	.word	0x00000000


	//----- nvinfo : EIATTR_FRAME_SIZE
	.align		4
.L_13:
        /*0054*/ 	.byte	0x04, 0x11
        /*0056*/ 	.short	(.L_15 - .L_14)
	.align		4
.L_14:
        /*0058*/ 	.word	index@(_Z7obtainAPfS_llll)
        /*005c*/ 	.word	0x00000000


	//----- nvinfo : EIATTR_REGCOUNT
	.align		4
.L_15:
        /*0060*/ 	.byte	0x04, 0x2f
        /*0062*/ 	.short	(.L_17 - .L_16)
	.align		4
.L_16:
        /*0064*/ 	.word	index@(_Z7obtainBPfS_llll)
        /*0068*/ 	.word	0x00000020


	//----- nvinfo : EIATTR_FRAME_SIZE
	.align		4
.L_17:
        /*006c*/ 	.byte	0x04, 0x11
        /*006e*/ 	.short	(.L_19 - .L_18)
	.align		4
.L_18:
        /*0070*/ 	.word	index@($__internal_1_$__cuda_sm20_rem_s64)
        /*0074*/ 	.word	0x00000000


	//----- nvinfo : EIATTR_FRAME_SIZE
	.align		4
.L_19:
        /*0078*/ 	.byte	0x04, 0x11
        /*007a*/ 	.short	(.L_21 - .L_20)
	.align		4
.L_20:
        /*007c*/ 	.word	index@($__internal_0_$__cuda_sm20_div_u64)
        /*0080*/ 	.word	0x00000000


	//----- nvinfo : EIATTR_FRAME_SIZE
	.align		4
.L_21:
        /*0084*/ 	.byte	0x04, 0x11
        /*0086*/ 	.short	(.L_23 - .L_22)
	.align		4
.L_22:
        /*0088*/ 	.word	index@(_Z7obtainBPfS_llll)
        /*008c*/ 	.word	0x00000000


	//----- nvinfo : EIATTR_MIN_STACK_SIZE
	.align		4
.L_23:
        /*0090*/ 	.byte	0x04, 0x12
        /*0092*/ 	.short	(.L_25 - .L_24)
	.align		4
.L_24:
        /*0094*/ 	.word	index@(_Z7obtainBPfS_llll)
        /*0098*/ 	.word	0x00000000


	//----- nvinfo : EIATTR_MIN_STACK_SIZE
	.align		4
.L_25:
        /*009c*/ 	.byte	0x04, 0x12
        /*009e*/ 	.short	(.L_27 - .L_26)
	.align		4
.L_26:
        /*00a0*/ 	.word	index@(_Z7obtainAPfS_llll)
        /*00a4*/ 	.word	0x00000000


	//----- nvinfo : EIATTR_MIN_STACK_SIZE
	.align		4
.L_27:
        /*00a8*/ 	.byte	0x04, 0x12
        /*00aa*/ 	.short	(.L_29 - .L_28)
	.align		4
.L_28:
        /*00ac*/ 	.word	index@(_Z4kronPfS_S_llll)
        /*00b0*/ 	.word	0x00000000
.L_29:


//--------------------- .nv.compat                --------------------------
	.section	.nv.compat,"",@"SHT_CUDA_COMPAT_INFO"
	.align	4
        /*0000*/ 	.byte	0x02, 0x09, 0x00, 0x00, 0x02, 0x02, 0x01, 0x00, 0x02, 0x05, 0x05, 0x00, 0x03, 0x07, 0x01, 0x01
        /*0010*/ 	.byte	0x02, 0x03, 0x00, 0x00, 0x02, 0x06, 0x01, 0x00, 0x04, 0x0b, 0x08, 0x00, 0x09, 0x00, 0x00, 0x00
        /*0020*/ 	.byte	0x00, 0x00, 0x00, 0x00


//--------------------- .nv.info._Z7obtainBPfS_llll --------------------------
	.section	.nv.info._Z7obtainBPfS_llll,"",@"SHT_CUDA_INFO"
	.sectionflags	@""
	.align	4


	//----- nvinfo : EIATTR_CUDA_API_VERSION
	.align		4
        /*0000*/ 	.byte	0x04, 0x37
        /*0002*/ 	.short	(.L_31 - .L_30)
.L_30:
        /*0004*/ 	.word	0x00000082


	//----- nvinfo : EIATTR_KPARAM_INFO
	.align		4
.L_31:
        /*0008*/ 	.byte	0x04, 0x17
        /*000a*/ 	.short	(.L_33 - .L_32)
.L_32:
        /*000c*/ 	.word	0x00000000
        /*0010*/ 	.short	0x0005
        /*0012*/ 	.short	0x0028
        /*0014*/ 	.byte	0x00, 0xf0, 0x21, 0x00


	//----- nvinfo : EIATTR_KPARAM_INFO
	.align		4
.L_33:
        /*0018*/ 	.byte	0x04, 0x17
        /*001a*/ 	.short	(.L_35 - .L_34)
.L_34:
        /*001c*/ 	.word	0x00000000
        /*0020*/ 	.short	0x0004
        /*0022*/ 	.short	0x0020
        /*0024*/ 	.byte	0x00, 0xf0, 0x21, 0x00


	//----- nvinfo : EIATTR_KPARAM_INFO
	.align		4
.L_35:
        /*0028*/ 	.byte	0x04, 0x17
        /*002a*/ 	.short	(.L_37 - .L_36)
.L_36:
        /*002c*/ 	.word	0x00000000
        /*0030*/ 	.short	0x0003
        /*0032*/ 	.short	0x0018
        /*0034*/ 	.byte	0x00, 0xf0, 0x21, 0x00


	//----- nvinfo : EIATTR_KPARAM_INFO
	.align		4
.L_37:
        /*0038*/ 	.byte	0x04, 0x17
        /*003a*/ 	.short	(.L_39 - .L_38)
.L_38:
        /*003c*/ 	.word	0x00000000
        /*0040*/ 	.short	0x0002
        /*0042*/ 	.short	0x0010
        /*0044*/ 	.byte	0x00, 0xf0, 0x21, 0x00


	//----- nvinfo : EIATTR_KPARAM_INFO
	.align		4
.L_39:
        /*0048*/ 	.byte	0x04, 0x17
        /*004a*/ 	.short	(.L_41 - .L_40)
.L_40:
        /*004c*/ 	.word	0x00000000
        /*0050*/ 	.short	0x0001
        /*0052*/ 	.short	0x0008
        /*0054*/ 	.byte	0x00, 0xf5, 0x21, 0x00


	//----- nvinfo : EIATTR_KPARAM_INFO
	.align		4
.L_41:
        /*0058*/ 	.byte	0x04, 0x17
        /*005a*/ 	.short	(.L_43 - .L_42)
.L_42:
        /*005c*/ 	.word	0x00000000
        /*0060*/ 	.short	0x0000
        /*0062*/ 	.short	0x0000
        /*0064*/ 	.byte	0x00, 0xf5, 0x21, 0x00


	//----- nvinfo : EIATTR_SPARSE_MMA_MASK
	.align		4
.L_43:
        /*0068*/ 	.byte	0x03, 0x50
        /*006a*/ 	.short	0x0000


	//----- nvinfo : EIATTR_MAXREG_COUNT
	.align		4
        /*006c*/ 	.byte	0x03, 0x1b
        /*006e*/ 	.short	0x00ff


	//----- nvinfo : EIATTR_NUM_BARRIERS
	.align		4
        /*0070*/ 	.byte	0x02, 0x4c
        /*0072*/ 	.byte	0x01
	.zero		1


	//----- nvinfo : EIATTR_MERCURY_ISA_VERSION
	.align		4
        /*0074*/ 	.byte	0x03, 0x5f
        /*0076*/ 	.short	0x0101


	//----- nvinfo : EIATTR_VRC_CTA_INIT_COUNT
	.align		4
        /*0078*/ 	.byte	0x02, 0x4a
	.zero		1
	.zero		1


	//----- nvinfo : EIATTR_EXIT_INSTR_OFFSETS
	.align		4
        /*007c*/ 	.byte	0x04, 0x1c
        /*007e*/ 	.short	(.L_45 - .L_44)


	//   ....[0]....
.L_44:
        /*0080*/ 	.word	0x000012a0


	//----- nvinfo : EIATTR_CRS_STACK_SIZE
	.align		4
.L_45:
        /*0084*/ 	.byte	0x04, 0x1e
        /*0086*/ 	.short	(.L_47 - .L_46)
.L_46:
        /*0088*/ 	.word	0x00000000


	//----- nvinfo : EIATTR_CBANK_PARAM_SIZE
	.align		4
.L_47:
        /*008c*/ 	.byte	0x03, 0x19
        /*008e*/ 	.short	0x0030


	//----- nvinfo : EIATTR_PARAM_CBANK
	.align		4
        /*0090*/ 	.byte	0x04, 0x0a
        /*0092*/ 	.short	(.L_49 - .L_48)
	.align		4
.L_48:
        /*0094*/ 	.word	index@(.nv.constant0._Z7obtainBPfS_llll)
        /*0098*/ 	.short	0x0380
        /*009a*/ 	.short	0x0030


	//----- nvinfo : EIATTR_SW_WAR
	.align		4
.L_49:
        /*009c*/ 	.byte	0x04, 0x36
        /*009e*/ 	.short	(.L_51 - .L_50)
.L_50:
        /*00a0*/ 	.word	0x00000008
.L_51:


//--------------------- .nv.info._Z7obtainAPfS_llll --------------------------
	.section	.nv.info._Z7obtainAPfS_llll,"",@"SHT_CUDA_INFO"
	.sectionflags	@""
	.align	4


	//----- nvinfo : EIATTR_CUDA_API_VERSION
	.align		4
        /*0000*/ 	.byte	0x04, 0x37
        /*0002*/ 	.short	(.L_53 - .L_52)
.L_52:
        /*0004*/ 	.word	0x00000082


	//----- nvinfo : EIATTR_KPARAM_INFO
	.align		4
.L_53:
        /*0008*/ 	.byte	0x04, 0x17
        /*000a*/ 	.short	(.L_55 - .L_54)
.L_54:
        /*000c*/ 	.word	0x00000000
        /*0010*/ 	.short	0x0005
        /*0012*/ 	.short	0x0028
        /*0014*/ 	.byte	0x00, 0xf0, 0x21, 0x00


	//----- nvinfo : EIATTR_KPARAM_INFO
	.align		4
.L_55:
        /*0018*/ 	.byte	0x04, 0x17
        /*001a*/ 	.short	(.L_57 - .L_56)
.L_56:
        /*001c*/ 	.word	0x00000000
        /*0020*/ 	.short	0x0004
        /*0022*/ 	.short	0x0020
        /*0024*/ 	.byte	0x00, 0xf0, 0x21, 0x00


	//----- nvinfo : EIATTR_KPARAM_INFO
	.align		4
.L_57:
        /*0028*/ 	.byte	0x04, 0x17
        /*002a*/ 	.short	(.L_59 - .L_58)
.L_58:
        /*002c*/ 	.word	0x00000000
        /*0030*/ 	.short	0x0003
        /*0032*/ 	.short	0x0018
        /*0034*/ 	.byte	0x00, 0xf0, 0x21, 0x00


	//----- nvinfo : EIATTR_KPARAM_INFO
	.align		4
.L_59:
        /*0038*/ 	.byte	0x04, 0x17
        /*003a*/ 	.short	(.L_61 - .L_60)
.L_60:
        /*003c*/ 	.word	0x00000000
        /*0040*/ 	.short	0x0002
        /*0042*/ 	.short	0x0010
        /*0044*/ 	.byte	0x00, 0xf0, 0x21, 0x00


	//----- nvinfo : EIATTR_KPARAM_INFO
	.align		4
.L_61:
        /*0048*/ 	.byte	0x04, 0x17
        /*004a*/ 	.short	(.L_63 - .L_62)
.L_62:
        /*004c*/ 	.word	0x00000000
        /*0050*/ 	.short	0x0001
        /*0052*/ 	.short	0x0008
        /*0054*/ 	.byte	0x00, 0xf5, 0x21, 0x00


	//----- nvinfo : EIATTR_KPARAM_INFO
	.align		4
.L_63:
        /*0058*/ 	.byte	0x04, 0x17
        /*005a*/ 	.short	(.L_65 - .L_64)
.L_64:
        /*005c*/ 	.word	0x00000000
        /*0060*/ 	.short	0x0000
        /*0062*/ 	.short	0x0000
        /*0064*/ 	.byte	0x00, 0xf5, 0x21, 0x00


	//----- nvinfo : EIATTR_SPARSE_MMA_MASK
	.align		4
.L_65:
        /*0068*/ 	.byte	0x03, 0x50
        /*006a*/ 	.short	0x0000


	//----- nvinfo : EIATTR_MAXREG_COUNT
	.align		4
        /*006c*/ 	.byte	0x03, 0x1b
        /*006e*/ 	.short	0x00ff


	//----- nvinfo : EIATTR_NUM_BARRIERS
	.align		4
        /*0070*/ 	.byte	0x02, 0x4c
        /*0072*/ 	.byte	0x01
	.zero		1


	//----- nvinfo : EIATTR_MERCURY_ISA_VERSION
	.align		4
        /*0074*/ 	.byte	0x03, 0x5f
        /*0076*/ 	.short	0x0101


	//----- nvinfo : EIATTR_VRC_CTA_INIT_COUNT
	.align		4
        /*0078*/ 	.byte	0x02, 0x4a
	.zero		1
	.zero		1


	//----- nvinfo : EIATTR_EXIT_INSTR_OFFSETS
	.align		4
        /*007c*/ 	.byte	0x04, 0x1c
        /*007e*/ 	.short	(.L_67 - .L_66)


	//   ....[0]....
.L_66:
        /*0080*/ 	.word	0x00001cc0


	//----- nvinfo : EIATTR_CRS_STACK_SIZE
	.align		4
.L_67:
        /*0084*/ 	.byte	0x04, 0x1e
        /*0086*/ 	.short	(.L_69 - .L_68)
.L_68:
        /*0088*/ 	.word	0x00000000


	//----- nvinfo : EIATTR_CBANK_PARAM_SIZE
	.align		4
.L_69:
        /*008c*/ 	.byte	0x03, 0x19
        /*008e*/ 	.short	0x0030


	//----- nvinfo : EIATTR_PARAM_CBANK
	.align		4
        /*0090*/ 	.byte	0x04, 0x0a
        /*0092*/ 	.short	(.L_71 - .L_70)
	.align		4
.L_70:
        /*0094*/ 	.word	index@(.nv.constant0._Z7obtainAPfS_llll)
        /*0098*/ 	.short	0x0380
        /*009a*/ 	.short	0x0030


	//----- nvinfo : EIATTR_SW_WAR
	.align		4
.L_71:
        /*009c*/ 	.byte	0x04, 0x36
        /*009e*/ 	.short	(.L_73 - .L_72)
.L_72:
        /*00a0*/ 	.word	0x00000008
.L_73:


//--------------------- .nv.info._Z4kronPfS_S_llll --------------------------
	.section	.nv.info._Z4kronPfS_S_llll,"",@"SHT_CUDA_INFO"
	.sectionflags	@""
	.align	4


	//----- nvinfo : EIATTR_CUDA_API_VERSION
	.align		4
        /*0000*/ 	.byte	0x04, 0x37
        /*0002*/ 	.short	(.L_75 - .L_74)
.L_74:
        /*0004*/ 	.word	0x00000082


	//----- nvinfo : EIATTR_KPARAM_INFO
	.align		4
.L_75:
        /*0008*/ 	.byte	0x04, 0x17
        /*000a*/ 	.short	(.L_77 - .L_76)
.L_76:
        /*000c*/ 	.word	0x00000000
        /*0010*/ 	.short	0x0006
        /*0012*/ 	.short	0x0030
        /*0014*/ 	.byte	0x00, 0xf0, 0x21, 0x00


	//----- nvinfo : EIATTR_KPARAM_INFO
	.align		4
.L_77:
        /*0018*/ 	.byte	0x04, 0x17
        /*001a*/ 	.short	(.L_79 - .L_78)
.L_78:
        /*001c*/ 	.word	0x00000000
        /*0020*/ 	.short	0x0005
        /*0022*/ 	.short	0x0028
        /*0024*/ 	.byte	0x00, 0xf0, 0x21, 0x00


	//----- nvinfo : EIATTR_KPARAM_INFO
	.align		4
.L_79:
        /*0028*/ 	.byte	0x04, 0x17
        /*002a*/ 	.short	(.L_81 - .L_80)
.L_80:
        /*002c*/ 	.word	0x00000000
        /*0030*/ 	.short	0x0004
        /*0032*/ 	.short	0x0020
        /*0034*/ 	.byte	0x00, 0xf0, 0x21, 0x00


	//----- nvinfo : EIATTR_KPARAM_INFO
	.align		4
.L_81:
        /*0038*/ 	.byte	0x04, 0x17
        /*003a*/ 	.short	(.L_83 - .L_82)
.L_82:
        /*003c*/ 	.word	0x00000000
        /*0040*/ 	.short	0x0003
        /*0042*/ 	.short	0x0018
        /*0044*/ 	.byte	0x00, 0xf0, 0x21, 0x00


	//----- nvinfo : EIATTR_KPARAM_INFO
	.align		4
.L_83:
        /*0048*/ 	.byte	0x04, 0x17
        /*004a*/ 	.short	(.L_85 - .L_84)
.L_84:
        /*004c*/ 	.word	0x00000000
        /*0050*/ 	.short	0x0002
        /*0052*/ 	.short	0x0010
        /*0054*/ 	.byte	0x00, 0xf5, 0x21, 0x00


	//----- nvinfo : EIATTR_KPARAM_INFO
	.align		4
.L_85:
        /*0058*/ 	.byte	0x04, 0x17
        /*005a*/ 	.short	(.L_87 - .L_86)
.L_86:
        /*005c*/ 	.word	0x00000000
        /*0060*/ 	.short	0x0001
        /*0062*/ 	.short	0x0008
        /*0064*/ 	.byte	0x00, 0xf5, 0x21, 0x00


	//----- nvinfo : EIATTR_KPARAM_INFO
	.align		4
.L_87:
        /*0068*/ 	.byte	0x04, 0x17
        /*006a*/ 	.short	(.L_89 - .L_88)
.L_88:
        /*006c*/ 	.word	0x00000000
        /*0070*/ 	.short	0x0000
        /*0072*/ 	.short	0x0000
        /*0074*/ 	.byte	0x00, 0xf5, 0x21, 0x00


	//----- nvinfo : EIATTR_SPARSE_MMA_MASK
	.align		4
.L_89:
        /*0078*/ 	.byte	0x03, 0x50
        /*007a*/ 	.short	0x0000


	//----- nvinfo : EIATTR_MAXREG_COUNT
	.align		4
        /*007c*/ 	.byte	0x03, 0x1b
        /*007e*/ 	.short	0x00ff


	//----- nvinfo : EIATTR_NUM_BARRIERS
	.align		4
        /*0080*/ 	.byte	0x02, 0x4c
        /*0082*/ 	.byte	0x01
	.zero		1


	//----- nvinfo : EIATTR_MERCURY_ISA_VERSION
	.align		4
        /*0084*/ 	.byte	0x03, 0x5f
        /*0086*/ 	.short	0x0101


	//----- nvinfo : EIATTR_VRC_CTA_INIT_COUNT
	.align		4
        /*0088*/ 	.byte	0x02, 0x4a
	.zero		1
	.zero		1


	//----- nvinfo : EIATTR_EXIT_INSTR_OFFSETS
	.align		4
        /*008c*/ 	.byte	0x04, 0x1c
        /*008e*/ 	.short	(.L_91 - .L_90)


	//   ....[0]....
.L_90:
        /*0090*/ 	.word	0x00000c60


	//----- nvinfo : EIATTR_CRS_STACK_SIZE
	.align		4
.L_91:
        /*0094*/ 	.byte	0x04, 0x1e
        /*0096*/ 	.short	(.L_93 - .L_92)
.L_92:
        /*0098*/ 	.word	0x00000000


	//----- nvinfo : EIATTR_CBANK_PARAM_SIZE
	.align		4
.L_93:
        /*009c*/ 	.byte	0x03, 0x19
        /*009e*/ 	.short	0x0038


	//----- nvinfo : EIATTR_PARAM_CBANK
	.align		4
        /*00a0*/ 	.byte	0x04, 0x0a
        /*00a2*/ 	.short	(.L_95 - .L_94)
	.align		4
.L_94:
        /*00a4*/ 	.word	index@(.nv.constant0._Z4kronPfS_S_llll)
        /*00a8*/ 	.short	0x0380
        /*00aa*/ 	.short	0x0038


	//----- nvinfo : EIATTR_SW_WAR
	.align		4
.L_95:
        /*00ac*/ 	.byte	0x04, 0x36
        /*00ae*/ 	.short	(.L_97 - .L_96)
.L_96:
        /*00b0*/ 	.word	0x00000008
.L_97:


//--------------------- .nv.callgraph             --------------------------
	.section	.nv.callgraph,"",@"SHT_CUDA_CALLGRAPH"
	.align	4
	.sectionentsize	8
	.align		4
        /*0000*/ 	.word	0x00000000
	.align		4
        /*0004*/ 	.word	0xffffffff
	.align		4
        /*0008*/ 	.word	0x00000000
	.align		4
        /*000c*/ 	.word	0xfffffffe
	.align		4
        /*0010*/ 	.word	0x00000000
	.align		4
        /*0014*/ 	.word	0xfffffffd
	.align		4
        /*0018*/ 	.word	0x00000000
	.align		4
        /*001c*/ 	.word	0xfffffffc


//--------------------- .text._Z7obtainBPfS_llll  --------------------------
	.section	.text._Z7obtainBPfS_llll,"ax",@progbits
	.align	128
        .global         _Z7obtainBPfS_llll
        .type           _Z7obtainBPfS_llll,@function
        .size           _Z7obtainBPfS_llll,(.L_x_77 - _Z7obtainBPfS_llll)
        .other          _Z7obtainBPfS_llll,@"STO_CUDA_ENTRY STV_DEFAULT"
_Z7obtainBPfS_llll:
.text._Z7obtainBPfS_llll:
[----:B------:R-:W-:Y:S08]  /*0000*/  LDC R1, c[0x0][0x37c] ;  /* 0x0000df00ff017b82 */ /* 0x000ff00000000800 */
[----:B------:R-:W0:Y:S01]  /*0010*/  LDC.64 R6, c[0x0][0x398] ;  /* 0x0000e600ff067b82 */ /* 0x000e220000000a00 */
[----:B------:R-:W0:Y:S01]  /*0020*/  LDCU.128 UR8, c[0x0][0x3a0] ;  /* 0x00007400ff0877ac */ /* 0x000e220008000c00 */
[----:B------:R-:W1:Y:S01]  /*0030*/  S2R R5, SR_TID.X ;  /* 0x0000000000057919 */ /* 0x000e620000002100 */
[----:B------:R-:W-:Y:S01]  /*0040*/  BSSY.RECONVERGENT B0, `(.L_x_0) ;  /* 0x0000124000007945 */ /* 0x000fe20003800200 */
[----:B------:R-:W2:Y:S04]  /*0050*/  LDCU.64 UR6, c[0x0][0x380] ;  /* 0x00007000ff0677ac */ /* 0x000ea80008000a00 */
[----:B------:R-:W1:Y:S01]  /*0060*/  S2UR UR4, SR_CTAID.X ;  /* 0x00000000000479c3 */ /* 0x000e620000002500 */
[----:B------:R-:W3:Y:S07]  /*0070*/  LDCU.64 UR12, c[0x0][0x380] ;  /* 0x00007000ff0c77ac */ /* 0x000eee0008000a00 */
[----:B------:R-:W1:Y:S01]  /*0080*/  LDC R0, c[0x0][0x360] ;  /* 0x0000d800ff007b82 */ /* 0x000e620000000800 */
[----:B------:R-:W4:Y:S01]  /*0090*/  LDCU UR5, c[0x0][0x370] ;  /* 0x00006e00ff0577ac */ /* 0x000f220008000800 */
[----:B0-----:R-:W-:-:S04]  /*00a0*/  IMAD R2, R6, UR9, RZ ;  /* 0x0000000906027c24 */ /* 0x001fc8000f8e02ff */
[----:B------:R-:W-:Y:S02]  /*00b0*/  IMAD R7, R7, UR8, R2 ;  /* 0x0000000807077c24 */ /* 0x000fe4000f8e0202 */
[----:B------:R-:W-:-:S04]  /*00c0*/  IMAD.WIDE.U32 R2, R6, UR8, RZ ;  /* 0x0000000806027c25 */ /* 0x000fc8000f8e00ff */
[----:B------:R-:W-:Y:S02]  /*00d0*/  IMAD.IADD R3, R3, 0x1, R7 ;  /* 0x0000000103037824 */ /* 0x000fe400078e0207 */
[----:B------:R-:W-:-:S04]  /*00e0*/  IMAD.WIDE.U32 R20, R2, UR10, RZ ;  /* 0x0000000a02147c25 */ /* 0x000fc8000f8e00ff */
[----:B------:R-:W-:Y:S02]  /*00f0*/  IMAD R3, R3, UR10, RZ ;  /* 0x0000000a03037c24 */ /* 0x000fe4000f8e02ff */
[----:B-1----:R-:W-:Y:S02]  /*0100*/  IMAD R6, R0, UR4, R5 ;  /* 0x0000000400067c24 */ /* 0x002fe4000f8e0205 */
[----:B------:R-:W-:Y:S01]  /*0110*/  IMAD R3, R2, UR11, R3 ;  /* 0x0000000b02037c24 */ /* 0x000fe2000f8e0203 */
[----:B------:R-:W0:Y:S01]  /*0120*/  LDCU.128 UR8, c[0x0][0x380] ;  /* 0x00007000ff0877ac */ /* 0x000e220008000c00 */
[----:B----4-:R-:W-:Y:S01]  /*0130*/  IMAD R2, R0, UR5, RZ ;  /* 0x0000000500027c24 */ /* 0x010fe2000f8e02ff */
[----:B------:R-:W-:Y:S01]  /*0140*/  ISETP.GT.U32.AND P0, PT, R20, R6, PT ;  /* 0x000000061400720c */ /* 0x000fe20003f04070 */
[----:B------:R-:W-:-:S05]  /*0150*/  IMAD.IADD R3, R21, 0x1, R3 ;  /* 0x0000000115037824 */ /* 0x000fca00078e0203 */
[----:B------:R-:W-:-:S13]  /*0160*/  ISETP.GT.AND.EX P0, PT, R3, RZ, PT, P0 ;  /* 0x000000ff0300720c */ /* 0x000fda0003f04300 */
[----:B0-23--:R-:W-:Y:S05]  /*0170*/  @!P0 BRA `(.L_x_1) ;  /* 0x0000001000408947 */ /* 0x00dfea0003800000 */
[----:B------:R-:W-:Y:S01]  /*0180*/  IADD3 R9, P1, PT, R2, R6, RZ ;  /* 0x0000000602097210 */ /* 0x000fe20007f3e0ff */
[----:B------:R-:W-:Y:S01]  /*0190*/  IMAD.MOV.U32 R7, RZ, RZ, RZ ;  /* 0x000000ffff077224 */ /* 0x000fe200078e00ff */
[----:B------:R-:W-:Y:S02]  /*01a0*/  BSSY.RECONVERGENT B1, `(.L_x_2) ;  /* 0x0000025000017945 */ /* 0x000fe40003800200 */
[----:B------:R-:W-:Y:S01]  /*01b0*/  ISETP.GE.U32.AND P0, PT, R9, R20, PT ;  /* 0x000000140900720c */ /* 0x000fe20003f06070 */
[----:B------:R-:W-:Y:S01]  /*01c0*/  IMAD.X R0, RZ, RZ, R7, P1 ;  /* 0x000000ffff007224 */ /* 0x000fe200008e0607 */
[----:B------:R-:W-:-:S04]  /*01d0*/  ISETP.GT.U32.AND P1, PT, R20, R9, PT ;  /* 0x000000091400720c */ /* 0x000fc80003f24070 */
[----:B------:R-:W-:Y:S02]  /*01e0*/  ISETP.GE.U32.AND.EX P0, PT, R0, R3, PT, P0 ;  /* 0x000000030000720c */ /* 0x000fe40003f06100 */
[CC--:B------:R-:W-:Y:S02]  /*01f0*/  ISETP.GT.U32.AND.EX P1, PT, R3.reuse, R0.reuse, PT, P1 ;  /* 0x000000000300720c */ /* 0x0c0fe40003f24110 */
[----:B------:R-:W-:Y:S02]  /*0200*/  SEL R12, RZ, 0x1, P0 ;  /* 0x00000001ff0c7807 */ /* 0x000fe40000000000 */
[-C--:B------:R-:W-:Y:S02]  /*0210*/  SEL R5, R20, R9.reuse, P1 ;  /* 0x0000000914057207 */ /* 0x080fe40000800000 */
[----:B------:R-:W-:Y:S02]  /*0220*/  SEL R4, R3, R0, P1 ;  /* 0x0000000003047207 */ /* 0x000fe40000800000 */
[----:B------:R-:W-:-:S04]  /*0230*/  IADD3 R5, P0, P1, R5, -R9, -R12 ;  /* 0x8000000905057210 */ /* 0x000fc8000791e80c */
[----:B------:R-:W-:-:S04]  /*0240*/  IADD3.X R4, PT, PT, R4, -0x1, ~R0, P0, P1 ;  /* 0xffffffff04047810 */ /* 0x000fc800007e2c00 */
[----:B------:R-:W-:-:S13]  /*0250*/  ISETP.NE.U32.AND P0, PT, R4, RZ, PT ;  /* 0x000000ff0400720c */ /* 0x000fda0003f05070 */
[----:B------:R-:W-:Y:S05]  /*0260*/  @P0 BRA `(.L_x_3) ;  /* 0x0000000000500947 */ /* 0x000fea0003800000 */
[----:B------:R-:W0:Y:S01]  /*0270*/  I2F.U32.RP R0, R2 ;  /* 0x0000000200007306 */ /* 0x000e220000209000 */
[----:B------:R-:W-:Y:S01]  /*0280*/  IMAD.MOV R11, RZ, RZ, -R2 ;  /* 0x000000ffff0b7224 */ /* 0x000fe200078e0a02 */
[----:B------:R-:W-:-:S06]  /*0290*/  ISETP.NE.U32.AND P2, PT, R2, RZ, PT ;  /* 0x000000ff0200720c */ /* 0x000fcc0003f45070 */
[----:B0-----:R-:W0:Y:S02]  /*02a0*/  MUFU.RCP R0, R0 ;  /* 0x0000000000007308 */ /* 0x001e240000001000 */
[----:B0-----:R-:W-:-:S06]  /*02b0*/  VIADD R8, R0, 0xffffffe ;  /* 0x0ffffffe00087836 */ /* 0x001fcc0000000000 */
[----:B------:R0:W1:Y:S02]  /*02c0*/  F2I.FTZ.U32.TRUNC.NTZ R9, R8 ;  /* 0x0000000800097305 */ /* 0x000064000021f000 */
[----:B0-----:R-:W-:Y:S02]  /*02d0*/  HFMA2 R8, -RZ, RZ, 0, 0 ;  /* 0x00000000ff087431 */ /* 0x001fe400000001ff */
[----:B-1----:R-:W-:-:S04]  /*02e0*/  IMAD R11, R11, R9, RZ ;  /* 0x000000090b0b7224 */ /* 0x002fc800078e02ff */
[----:B------:R-:W-:-:S06]  /*02f0*/  IMAD.HI.U32 R4, R9, R11, R8 ;  /* 0x0000000b09047227 */ /* 0x000fcc00078e0008 */
[----:B------:R-:W-:-:S04]  /*0300*/  IMAD.HI.U32 R4, R4, R5, RZ ;  /* 0x0000000504047227 */ /* 0x000fc800078e00ff */
[----:B------:R-:W-:-:S04]  /*0310*/  IMAD.MOV R9, RZ, RZ, -R4 ;  /* 0x000000ffff097224 */ /* 0x000fc800078e0a04 */
[----:B------:R-:W-:-:S05]  /*0320*/  IMAD R5, R2, R9, R5 ;  /* 0x0000000902057224 */ /* 0x000fca00078e0205 */
[----:B------:R-:W-:-:S13]  /*0330*/  ISETP.GE.U32.AND P0, PT, R5, R2, PT ;  /* 0x000000020500720c */ /* 0x000fda0003f06070 */
[----:B------:R-:W-:Y:S02]  /*0340*/  @P0 IMAD.IADD R5, R5, 0x1, -R2 ;  /* 0x0000000105050824 */ /* 0x000fe400078e0a02 */
[----:B------:R-:W-:-:S03]  /*0350*/  @P0 VIADD R4, R4, 0x1 ;  /* 0x0000000104040836 */ /* 0x000fc60000000000 */
[----:B------:R-:W-:Y:S01]  /*0360*/  ISETP.GE.U32.AND P1, PT, R5, R2, PT ;  /* 0x000000020500720c */ /* 0x000fe20003f26070 */
[----:B------:R-:W-:-:S12]  /*0370*/  IMAD.MOV.U32 R5, RZ, RZ, RZ ;  /* 0x000000ffff057224 */ /* 0x000fd800078e00ff */
[----:B------:R-:W-:Y:S01]  /*0380*/  @P1 VIADD R4, R4, 0x1 ;  /* 0x0000000104041836 */ /* 0x000fe20000000000 */
[----:B------:R-:W-:Y:S01]  /*0390*/  @!P2 LOP3.LUT R4, RZ, R2, RZ, 0x33, !PT ;  /* 0x00000002ff04a212 */ /* 0x000fe200078e33ff */
[----:B------:R-:W-:Y:S06]  /*03a0*/  BRA `(.L_x_4) ;  /* 0x0000000000107947 */ /* 0x000fec0003800000 */
.L_x_3:
[----:B------:R-:W-:-:S07]  /*03b0*/  MOV R0, 0x3d0 ;  /* 0x000003d000007802 */ /* 0x000fce0000000f00 */
[----:B------:R-:W-:Y:S05]  /*03c0*/  CALL.REL.NOINC `($__internal_0_$__cuda_sm20_div_u64) ;  /* 0x0000000c00b87944 */ /* 0x000fea0003c00000 */
[----:B------:R-:W-:Y:S01]  /*03d0*/  MOV R4, R8 ;  /* 0x0000000800047202 */ /* 0x000fe20000000f00 */
[----:B------:R-:W-:-:S07]  /*03e0*/  IMAD.MOV.U32 R5, RZ, RZ, R9 ;  /* 0x000000ffff057224 */ /* 0x000fce00078e0009 */
.L_x_4:
[----:B------:R-:W-:Y:S05]  /*03f0*/  BSYNC.RECONVERGENT B1 ;  /* 0x0000000000017941 */ /* 0x000fea0003800200 */
.L_x_2:
[----:B------:R-:W0:Y:S01]  /*0400*/  LDC.64 R8, c[0x0][0x3a0] ;  /* 0x0000e800ff087b82 */ /* 0x000e220000000a00 */
[----:B------:R-:W-:Y:S01]  /*0410*/  IADD3 R12, P1, PT, R4, R12, RZ ;  /* 0x0000000c040c7210 */ /* 0x000fe20007f3e0ff */
[----:B------:R-:W-:Y:S03]  /*0420*/  BSSY.RECONVERGENT B1, `(.L_x_5) ;  /* 0x0000041000017945 */ /* 0x000fe60003800200 */
[----:B------:R-:W-:Y:S01]  /*0430*/  LOP3.LUT R4, R12, 0x3, RZ, 0xc0, !PT ;  /* 0x000000030c047812 */ /* 0x000fe200078ec0ff */
[----:B------:R-:W-:Y:S02]  /*0440*/  IMAD.X R13, RZ, RZ, R5, P1 ;  /* 0x000000ffff0d7224 */ /* 0x000fe400008e0605 */
[----:B------:R-:W0:Y:S01]  /*0450*/  LDC.64 R16, c[0x0][0x3a8] ;  /* 0x0000ea00ff107b82 */ /* 0x000e220000000a00 */
[----:B------:R-:W-:-:S04]  /*0460*/  ISETP.NE.U32.AND P0, PT, R4, 0x3, PT ;  /* 0x000000030400780c */ /* 0x000fc80003f05070 */
[----:B------:R-:W-:-:S03]  /*0470*/  ISETP.NE.AND.EX P0, PT, RZ, RZ, PT, P0 ;  /* 0x000000ffff00720c */ /* 0x000fc60003f05300 */
[----:B------:R-:W1:Y:S01]  /*0480*/  LDC.64 R18, c[0x0][0x358] ;  /* 0x0000d600ff127b82 */ /* 0x000e620000000a00 */
[----:B0-----:R-:W-:-:S04]  /*0490*/  IMAD R0, R17, R8, RZ ;  /* 0x0000000811007224 */ /* 0x001fc800078e02ff */
[----:B------:R-:W-:Y:S02]  /*04a0*/  IMAD R9, R9, R16, R0 ;  /* 0x0000001009097224 */ /* 0x000fe400078e0200 */
[----:B------:R-:W-:-:S04]  /*04b0*/  IMAD.WIDE.U32 R16, R16, R8, RZ ;  /* 0x0000000810107225 */ /* 0x000fc800078e00ff */
[----:B------:R-:W-:Y:S01]  /*04c0*/  IMAD.IADD R5, R17, 0x1, R9 ;  /* 0x0000000111057824 */ /* 0x000fe200078e0209 */
[----:B-1----:R-:W-:Y:S06]  /*04d0*/  @!P0 BRA `(.L_x_6) ;  /* 0x0000000000d48947 */ /* 0x002fec0003800000 */
[----:B------:R-:W0:Y:S01]  /*04e0*/  LDCU.64 UR4, c[0x0][0x388] ;  /* 0x00007100ff0477ac */ /* 0x000e220008000a00 */
[----:B------:R-:W-:Y:S02]  /*04f0*/  VIADD R24, R12, 0x1 ;  /* 0x000000010c187836 */ /* 0x000fe40000000000 */
[----:B------:R-:W-:-:S03]  /*0500*/  IMAD.MOV.U32 R15, RZ, RZ, RZ ;  /* 0x000000ffff0f7224 */ /* 0x000fc600078e00ff */
[----:B------:R-:W-:Y:S02]  /*0510*/  LOP3.LUT R24, R24, 0x3, RZ, 0xc0, !PT ;  /* 0x0000000318187812 */ /* 0x000fe400078ec0ff */
[----:B0-----:R-:W-:-:S04]  /*0520*/  LEA R14, P0, R6, UR4, 0x2 ;  /* 0x00000004060e7c11 */ /* 0x001fc8000f8010ff */
[----:B------:R-:W-:-:S09]  /*0530*/  LEA.HI.X R25, R6, UR5, R7, 0x2, P0 ;  /* 0x0000000506197c11 */ /* 0x000fd200080f1407 */
.L_x_10:
[----:B------:R-:W-:Y:S01]  /*0540*/  LOP3.LUT R0, R7, R5, RZ, 0xfc, !PT ;  /* 0x0000000507007212 */ /* 0x000fe200078efcff */
[----:B------:R-:W-:Y:S03]  /*0550*/  BSSY.RECONVERGENT B2, `(.L_x_7) ;  /* 0x000001c000027945 */ /* 0x000fe60003800200 */
[----:B------:R-:W-:-:S13]  /*0560*/  ISETP.NE.U32.AND P0, PT, R0, RZ, PT ;  /* 0x000000ff0000720c */ /* 0x000fda0003f05070 */
[----:B0-----:R-:W-:Y:S05]  /*0570*/  @P0 BRA `(.L_x_8) ;  /* 0x0000000000500947 */ /* 0x001fea0003800000 */
[----:B------:R-:W0:Y:S01]  /*0580*/  I2F.U32.RP R0, R16 ;  /* 0x0000001000007306 */ /* 0x000e220000209000 */
[----:B------:R-:W-:-:S07]  /*0590*/  ISETP.NE.U32.AND P1, PT, R16, RZ, PT ;  /* 0x000000ff1000720c */ /* 0x000fce0003f25070 */
[----:B0-----:R-:W0:Y:S02]  /*05a0*/  MUFU.RCP R0, R0 ;  /* 0x0000000000007308 */ /* 0x001e240000001000 */
[----:B0-----:R-:W-:-:S06]  /*05b0*/  IADD3 R8, PT, PT, R0, 0xffffffe, RZ ;  /* 0x0ffffffe00087810 */ /* 0x001fcc0007ffe0ff */
[----:B------:R0:W1:Y:S02]  /*05c0*/  F2I.FTZ.U32.TRUNC.NTZ R9, R8 ;  /* 0x0000000800097305 */ /* 0x000064000021f000 */
[----:B0-----:R-:W-:Y:S02]  /*05d0*/  IMAD.MOV.U32 R8, RZ, RZ, RZ ;  /* 0x000000ffff087224 */ /* 0x001fe400078e00ff */
[----:B-1----:R-:W-:-:S04]  /*05e0*/  IMAD.MOV R11, RZ, RZ, -R9 ;  /* 0x000000ffff0b7224 */ /* 0x002fc800078e0a09 */
[----:B------:R-:W-:-:S04]  /*05f0*/  IMAD R11, R11, R16, RZ ;  /* 0x000000100b0b7224 */ /* 0x000fc800078e02ff */
[----:B------:R-:W-:-:S06]  /*0600*/  IMAD.HI.U32 R9, R9, R11, R8 ;  /* 0x0000000b09097227 */ /* 0x000fcc00078e0008 */
[----:B------:R-:W-:-:S04]  /*0610*/  IMAD.HI.U32 R9, R9, R6, RZ ;  /* 0x0000000609097227 */ /* 0x000fc800078e00ff */
[----:B------:R-:W-:-:S04]  /*0620*/  IMAD.MOV R9, RZ, RZ, -R9 ;  /* 0x000000ffff097224 */ /* 0x000fc800078e0a09 */
[----:B------:R-:W-:Y:S02]  /*0630*/  IMAD R11, R16, R9, R6 ;  /* 0x00000009100b7224 */ /* 0x000fe400078e0206 */
[----:B------:R-:W-:-:S03]  /*0640*/  IMAD.MOV.U32 R9, RZ, RZ, RZ ;  /* 0x000000ffff097224 */ /* 0x000fc600078e00ff */
[----:B------:R-:W-:-:S13]  /*0650*/  ISETP.GE.U32.AND P0, PT, R11, R16, PT ;  /* 0x000000100b00720c */ /* 0x000fda0003f06070 */
[----:B------:R-:W-:-:S05]  /*0660*/  @P0 IMAD.IADD R11, R11, 0x1, -R16 ;  /* 0x000000010b0b0824 */ /* 0x000fca00078e0a10 */
[----:B------:R-:W-:-:S13]  /*0670*/  ISETP.GE.U32.AND P0, PT, R11, R16, PT ;  /* 0x000000100b00720c */ /* 0x000fda0003f06070 */
[----:B------:R-:W-:Y:S01]  /*0680*/  @P0 IMAD.IADD R11, R11, 0x1, -R16 ;  /* 0x000000010b0b0824 */ /* 0x000fe200078e0a10 */
[----:B------:R-:W-:-:S04]  /*0690*/  @!P1 LOP3.LUT R11, RZ, R16, RZ, 0x33, !PT ;  /* 0x00000010ff0b9212 */ /* 0x000fc800078e33ff */
[----:B------:R-:W-:Y:S01]  /*06a0*/  MOV R8, R11 ;  /* 0x0000000b00087202 */ /* 0x000fe20000000f00 */
[----:B------:R-:W-:Y:S06]  /*06b0*/  BRA `(.L_x_9) ;  /* 0x0000000000147947 */ /* 0x000fec0003800000 */
.L_x_8:
[----:B------:R-:W-:Y:S01]  /*06c0*/  IMAD.MOV.U32 R0, RZ, RZ, R16 ;  /* 0x000000ffff007224 */ /* 0x000fe200078e0010 */
[----:B------:R-:W-:-:S07]  /*06d0*/  MOV R4, 0x6f0 ;  /* 0x000006f000047802 */ /* 0x000fce0000000f00 */
[----:B------:R-:W-:Y:S05]  /*06e0*/  CALL.REL.NOINC `($__internal_1_$__cuda_sm20_rem_s64) ;  /* 0x0000000c00fc7944 */ /* 0x000fea0003c00000 */
[----:B------:R-:W-:Y:S02]  /*06f0*/  IMAD.MOV.U32 R8, RZ, RZ, R0 ;  /* 0x000000ffff087224 */ /* 0x000fe400078e0000 */
[----:B------:R-:W-:-:S07]  /*0700*/  IMAD.MOV.U32 R9, RZ, RZ, R11 ;  /* 0x000000ffff097224 */ /* 0x000fce00078e000b */
.L_x_9:
[----:B------:R-:W-:Y:S05]  /*0710*/  BSYNC.RECONVERGENT B2 ;  /* 0x0000000000027941 */ /* 0x000fea0003800200 */
.L_x_7:
[----:B------:R-:W-:Y:S02]  /*0720*/  R2UR UR4, R18 ;  /* 0x00000000120472ca */ /* 0x000fe400000e0000 */
[----:B------:R-:W-:Y:S02]  /*0730*/  R2UR UR5, R19 ;  /* 0x00000000130572ca */ /* 0x000fe400000e0000 */
[----:B------:R-:W-:-:S04]  /*0740*/  LEA R10, P0, R8, UR6, 0x2 ;  /* 0x00000006080a7c11 */ /* 0x000fc8000f8010ff */
[----:B------:R-:W-:-:S07]  /*0750*/  LEA.HI.X R11, R8, UR7, R9, 0x2, P0 ;  /* 0x00000007080b7c11 */ /* 0x000fce00080f1409 */
[----:B------:R-:W2:Y:S01]  /*0760*/  LDG.E R11, desc[UR4][R10.64] ;  /* 0x000000040a0b7981 */ /* 0x000ea2000c1e1900 */
[----:B------:R-:W-:Y:S01]  /*0770*/  IADD3 R24, P0, PT, R24, -0x1, RZ ;  /* 0xffffffff18187810 */ /* 0x000fe20007f1e0ff */
[----:B------:R-:W-:Y:S01]  /*0780*/  IMAD.MOV.U32 R8, RZ, RZ, R14 ;  /* 0x000000ffff087224 */ /* 0x000fe200078e000e */
[----:B------:R-:W-:Y:S02]  /*0790*/  MOV R9, R25 ;  /* 0x0000001900097202 */ /* 0x000fe40000000f00 */
[----:B------:R-:W-:Y:S02]  /*07a0*/  IADD3.X R15, PT, PT, R15, -0x1, RZ, P0, !PT ;  /* 0xffffffff0f0f7810 */ /* 0x000fe400007fe4ff */
[----:B------:R-:W-:Y:S02]  /*07b0*/  ISETP.NE.U32.AND P0, PT, R24, RZ, PT ;  /* 0x000000ff1800720c */ /* 0x000fe40003f05070 */
[----:B------:R-:W-:Y:S02]  /*07c0*/  IADD3 R6, P1, PT, R2, R6, RZ ;  /* 0x0000000602067210 */ /* 0x000fe40007f3e0ff */
[----:B------:R-:W-:-:S02]  /*07d0*/  ISETP.NE.AND.EX P0, PT, R15, RZ, PT, P0 ;  /* 0x000000ff0f00720c */ /* 0x000fc40003f05300 */
[----:B------:R-:W-:Y:S01]  /*07e0*/  LEA R14, P2, R2, R14, 0x2 ;  /* 0x0000000e020e7211 */ /* 0x000fe200078410ff */
[----:B------:R-:W-:-:S03]  /*07f0*/  IMAD.X R7, RZ, RZ, R7, P1 ;  /* 0x000000ffff077224 */ /* 0x000fc600008e0607 */
[----:B------:R-:W-:Y:S01]  /*0800*/  LEA.HI.X R25, R2, R25, RZ, 0x2, P2 ;  /* 0x0000001902197211 */ /* 0x000fe200010f14ff */
[----:B--2---:R0:W-:Y:S06]  /*0810*/  STG.E desc[UR4][R8.64], R11 ;  /* 0x0000000b08007986 */ /* 0x0041ec000c101904 */
[----:B------:R-:W-:Y:S05]  /*0820*/  @P0 BRA `(.L_x_10) ;  /* 0xfffffffc00440947 */ /* 0x000fea000383ffff */
.L_x_6:
[----:B------:R-:W-:Y:S05]  /*0830*/  BSYNC.RECONVERGENT B1 ;  /* 0x0000000000017941 */ /* 0x000fea0003800200 */
.L_x_5:
[----:B------:R-:W-:-:S04]  /*0840*/  ISETP.GE.U32.AND P0, PT, R12, 0x3, PT ;  /* 0x000000030c00780c */ /* 0x000fc80003f06070 */
[----:B------:R-:W-:-:S13]  /*0850*/  ISETP.GE.U32.AND.EX P0, PT, R13, RZ, PT, P0 ;  /* 0x000000ff0d00720c */ /* 0x000fda0003f06100 */
[----:B------:R-:W-:Y:S05]  /*0860*/  @!P0 BRA `(.L_x_1) ;  /* 0x0000000800848947 */ /* 0x000fea0003800000 */
.L_x_23:
[----:B------:R-:W-:Y:S01]  /*0870*/  LOP3.LUT R0, R7, R5, RZ, 0xfc, !PT ;  /* 0x0000000507007212 */ /* 0x000fe200078efcff */
[----:B------:R-:W-:Y:S03]  /*0880*/  BSSY.RECONVERGENT B1, `(.L_x_11) ;  /* 0x000001b000017945 */ /* 0x000fe60003800200 */
[----:B------:R-:W-:-:S13]  /*0890*/  ISETP.NE.U32.AND P0, PT, R0, RZ, PT ;  /* 0x000000ff0000720c */ /* 0x000fda0003f05070 */
[----:B-1----:R-:W-:Y:S05]  /*08a0*/  @P0 BRA `(.L_x_12) ;  /* 0x00000000004c0947 */ /* 0x002fea0003800000 */
[----:B------:R-:W1:Y:S01]  /*08b0*/  I2F.U32.RP R4, R16 ;  /* 0x0000001000047306 */ /* 0x000e620000209000 */
[----:B0-----:R-:W-:Y:S01]  /*08c0*/  IMAD.MOV.U32 R8, RZ, RZ, RZ ;  /* 0x000000ffff087224 */ /* 0x001fe200078e00ff */
[----:B------:R-:W-:-:S06]  /*08d0*/  ISETP.NE.U32.AND P1, PT, R16, RZ, PT ;  /* 0x000000ff1000720c */ /* 0x000fcc0003f25070 */
[----:B-1----:R-:W0:Y:S02]  /*08e0*/  MUFU.RCP R4, R4 ;  /* 0x0000000400047308 */ /* 0x002e240000001000 */
[----:B0-----:R-:W-:-:S06]  /*08f0*/  VIADD R10, R4, 0xffffffe ;  /* 0x0ffffffe040a7836 */ /* 0x001fcc0000000000 */
[----:B------:R-:W0:Y:S02]  /*0900*/  F2I.FTZ.U32.TRUNC.NTZ R9, R10 ;  /* 0x0000000a00097305 */ /* 0x000e24000021f000 */
[----:B0-----:R-:W-:-:S04]  /*0910*/  IMAD.MOV R11, RZ, RZ, -R9 ;  /* 0x000000ffff0b7224 */ /* 0x001fc800078e0a09 */
[----:B------:R-:W-:-:S04]  /*0920*/  IMAD R11, R11, R16, RZ ;  /* 0x000000100b0b7224 */ /* 0x000fc800078e02ff */
[----:B------:R-:W-:-:S06]  /*0930*/  IMAD.HI.U32 R11, R9, R11, R8 ;  /* 0x0000000b090b7227 */ /* 0x000fcc00078e0008 */
[----:B------:R-:W-:-:S04]  /*0940*/  IMAD.HI.U32 R0, R11, R6, RZ ;  /* 0x000000060b007227 */ /* 0x000fc800078e00ff */
[----:B------:R-:W-:-:S04]  /*0950*/  IMAD.MOV R9, RZ, RZ, -R0 ;  /* 0x000000ffff097224 */ /* 0x000fc800078e0a00 */
[----:B------:R-:W-:Y:S02]  /*0960*/  IMAD R8, R16, R9, R6 ;  /* 0x0000000910087224 */ /* 0x000fe400078e0206 */
[----:B------:R-:W-:-:S03]  /*0970*/  IMAD.MOV.U32 R9, RZ, RZ, RZ ;  /* 0x000000ffff097224 */ /* 0x000fc600078e00ff */
[----:B------:R-:W-:-:S13]  /*0980*/  ISETP.GE.U32.AND P0, PT, R8, R16, PT ;  /* 0x000000100800720c */ /* 0x000fda0003f06070 */
[----:B------:R-:W-:-:S04]  /*0990*/  @P0 IADD3 R8, PT, PT, R8, -R16, RZ ;  /* 0x8000001008080210 */ /* 0x000fc80007ffe0ff */
[----:B------:R-:W-:-:S13]  /*09a0*/  ISETP.GE.U32.AND P0, PT, R8, R16, PT ;  /* 0x000000100800720c */ /* 0x000fda0003f06070 */
[----:B------:R-:W-:Y:S01]  /*09b0*/  @P0 IMAD.IADD R8, R8, 0x1, -R16 ;  /* 0x0000000108080824 */ /* 0x000fe200078e0a10 */
[----:B------:R-:W-:Y:S01]  /*09c0*/  @!P1 LOP3.LUT R8, RZ, R16, RZ, 0x33, !PT ;  /* 0x00000010ff089212 */ /* 0x000fe200078e33ff */
[----:B------:R-:W-:Y:S06]  /*09d0*/  BRA `(.L_x_13) ;  /* 0x0000000000147947 */ /* 0x000fec0003800000 */
.L_x_12:
[----:B------:R-:W-:Y:S01]  /*09e0*/  IMAD.MOV.U32 R0, RZ, RZ, R16 ;  /* 0x000000ffff007224 */ /* 0x000fe200078e0010 */
[----:B------:R-:W-:-:S07]  /*09f0*/  MOV R4, 0xa10 ;  /* 0x00000a1000047802 */ /* 0x000fce0000000f00 */
[----:B0-----:R-:W-:Y:S05]  /*0a00*/  CALL.REL.NOINC `($__internal_1_$__cuda_sm20_rem_s64) ;  /* 0x0000000c00347944 */ /* 0x001fea0003c00000 */
[----:B------:R-:W-:Y:S02]  /*0a10*/  IMAD.MOV.U32 R8, RZ, RZ, R0 ;  /* 0x000000ffff087224 */ /* 0x000fe400078e0000 */
[----:B------:R-:W-:-:S07]  /*0a20*/  IMAD.MOV.U32 R9, RZ, RZ, R11 ;  /* 0x000000ffff097224 */ /* 0x000fce00078e000b */
.L_x_13:
[----:B------:R-:W-:Y:S05]  /*0a30*/  BSYNC.RECONVERGENT B1 ;  /* 0x0000000000017941 */ /* 0x000fea0003800200 */
.L_x_11:
[----:B------:R-:W-:Y:S02]  /*0a40*/  R2UR UR4, R18 ;  /* 0x00000000120472ca */ /* 0x000fe400000e0000 */
[----:B------:R-:W-:Y:S02]  /*0a50*/  R2UR UR5, R19 ;  /* 0x00000000130572ca */ /* 0x000fe400000e0000 */
[----:B------:R-:W-:-:S04]  /*0a60*/  LEA R10, P0, R8, UR8, 0x2 ;  /* 0x00000008080a7c11 */ /* 0x000fc8000f8010ff */
[----:B------:R-:W-:-:S07]  /*0a70*/  LEA.HI.X R11, R8, UR9, R9, 0x2, P0 ;  /* 0x00000009080b7c11 */ /* 0x000fce00080f1409 */
[----:B------:R-:W2:Y:S01]  /*0a80*/  LDG.E R11, desc[UR4][R10.64] ;  /* 0x000000040a0b7981 */ /* 0x000ea2000c1e1900 */
[C---:B------:R-:W-:Y:S01]  /*0a90*/  LEA R12, P0, R6.reuse, UR10, 0x2 ;  /* 0x0000000a060c7c11 */ /* 0x040fe2000f8010ff */
[----:B------:R-:W-:Y:S03]  /*0aa0*/  BSSY.RECONVERGENT B1, `(.L_x_14) ;  /* 0x0000020000017945 */ /* 0x000fe60003800200 */
[----:B------:R-:W-:Y:S02]  /*0ab0*/  LEA.HI.X R13, R6, UR11, R7, 0x2, P0 ;  /* 0x0000000b060d7c11 */ /* 0x000fe400080f1407 */
[----:B------:R-:W-:-:S04]  /*0ac0*/  IADD3 R6, P0, PT, R2, R6, RZ ;  /* 0x0000000602067210 */ /* 0x000fc80007f1e0ff */
[----:B------:R-:W-:-:S04]  /*0ad0*/  IADD3.X R7, PT, PT, RZ, R7, RZ, P0, !PT ;  /* 0x00000007ff077210 */ /* 0x000fc800007fe4ff */
[----:B------:R-:W-:-:S04]  /*0ae0*/  LOP3.LUT R0, R7, R5, RZ, 0xfc, !PT ;  /* 0x0000000507007212 */ /* 0x000fc800078efcff */
[----:B------:R-:W-:Y:S01]  /*0af0*/  ISETP.NE.U32.AND P0, PT, R0, RZ, PT ;  /* 0x000000ff0000720c */ /* 0x000fe20003f05070 */
[----:B--2---:R0:W-:-:S12]  /*0b00*/  STG.E desc[UR4][R12.64], R11 ;  /* 0x0000000b0c007986 */ /* 0x0041d8000c101904 */
[----:B------:R-:W-:Y:S05]  /*0b10*/  @P0 BRA `(.L_x_15) ;  /* 0x00000000004c0947 */ /* 0x000fea0003800000 */
[----:B------:R-:W1:Y:S01]  /*0b20*/  I2F.U32.RP R4, R16 ;  /* 0x0000001000047306 */ /* 0x000e620000209000 */
[----:B------:R-:W-:Y:S01]  /*0b30*/  IMAD.MOV.U32 R8, RZ, RZ, RZ ;  /* 0x000000ffff087224 */ /* 0x000fe200078e00ff */
[----:B------:R-:W-:-:S06]  /*0b40*/  ISETP.NE.U32.AND P1, PT, R16, RZ, PT ;  /* 0x000000ff1000720c */ /* 0x000fcc0003f25070 */
[----:B-1----:R-:W1:Y:S02]  /*0b50*/  MUFU.RCP R4, R4 ;  /* 0x0000000400047308 */ /* 0x002e640000001000 */
[----:B-1----:R-:W-:-:S06]  /*0b60*/  VIADD R10, R4, 0xffffffe ;  /* 0x0ffffffe040a7836 */ /* 0x002fcc0000000000 */
        /* <DEDUP_REMOVED lines=11> */
[-C--:B------:R-:W-:Y:S02]  /*0c20*/  @P0 IADD3 R8, PT, PT, R8, -R16.reuse, RZ ;  /* 0x8000001008080210 */ /* 0x080fe40007ffe0ff */
[----:B------:R-:W-:Y:S01]  /*0c30*/  @!P1 LOP3.LUT R8, RZ, R16, RZ, 0x33, !PT ;  /* 0x00000010ff089212 */ /* 0x000fe200078e33ff */
[----:B------:R-:W-:Y:S06]  /*0c40*/  BRA `(.L_x_16) ;  /* 0x0000000000147947 */ /* 0x000fec0003800000 */
.L_x_15:
[----:B------:R-:W-:Y:S01]  /*0c50*/  IMAD.MOV.U32 R0, RZ, RZ, R16 ;  /* 0x000000ffff007224 */ /* 0x000fe200078e0010 */
[----:B------:R-:W-:-:S07]  /*0c60*/  MOV R4, 0xc80 ;  /* 0x00000c8000047802 */ /* 0x000fce0000000f00 */
[----:B0-----:R-:W-:Y:S05]  /*0c70*/  CALL.REL.NOINC `($__internal_1_$__cuda_sm20_rem_s64) ;  /* 0x0000000800987944 */ /* 0x001fea0003c00000 */
[----:B------:R-:W-:Y:S02]  /*0c80*/  IMAD.MOV.U32 R8, RZ, RZ, R0 ;  /* 0x000000ffff087224 */ /* 0x000fe400078e0000 */
[----:B------:R-:W-:-:S07]  /*0c90*/  IMAD.MOV.U32 R9, RZ, RZ, R11 ;  /* 0x000000ffff097224 */ /* 0x000fce00078e000b */
.L_x_16:
[----:B------:R-:W-:Y:S05]  /*0ca0*/  BSYNC.RECONVERGENT B1 ;  /* 0x0000000000017941 */ /* 0x000fea0003800200 */
.L_x_14:
[----:B------:R-:W-:Y:S02]  /*0cb0*/  R2UR UR4, R18 ;  /* 0x00000000120472ca */ /* 0x000fe400000e0000 */
[----:B------:R-:W-:Y:S02]  /*0cc0*/  R2UR UR5, R19 ;  /* 0x00000000130572ca */ /* 0x000fe400000e0000 */
[----:B------:R-:W-:-:S04]  /*0cd0*/  LEA R10, P0, R8, UR12, 0x2 ;  /* 0x0000000c080a7c11 */ /* 0x000fc8000f8010ff */
[----:B------:R-:W-:-:S07]  /*0ce0*/  LEA.HI.X R11, R8, UR13, R9, 0x2, P0 ;  /* 0x0000000d080b7c11 */ /* 0x000fce00080f1409 */
[----:B------:R-:W2:Y:S01]  /*0cf0*/  LDG.E R11, desc[UR4][R10.64] ;  /* 0x000000040a0b7981 */ /* 0x000ea2000c1e1900 */
[----:B------:R-:W-:Y:S01]  /*0d00*/  IMAD.SHL.U32 R15, R2, 0x4, RZ ;  /* 0x00000004020f7824 */ /* 0x000fe200078e00ff */
[----:B------:R-:W-:Y:S01]  /*0d10*/  SHF.R.U32.HI R25, RZ, 0x1e, R2 ;  /* 0x0000001eff197819 */ /* 0x000fe20000011602 */
[----:B------:R-:W-:Y:S03]  /*0d20*/  BSSY.RECONVERGENT B1, `(.L_x_17) ;  /* 0x0000021000017945 */ /* 0x000fe60003800200 */
[----:B------:R-:W-:-:S04]  /*0d30*/  IADD3 R12, P0, PT, R15, R12, RZ ;  /* 0x0000000c0f0c7210 */ /* 0x000fc80007f1e0ff */
[----:B------:R-:W-:Y:S02]  /*0d40*/  IADD3.X R13, PT, PT, R25, R13, RZ, P0, !PT ;  /* 0x0000000d190d7210 */ /* 0x000fe400007fe4ff */
[----:B------:R-:W-:-:S05]  /*0d50*/  IADD3 R6, P0, PT, R2, R6, RZ ;  /* 0x0000000602067210 */ /* 0x000fca0007f1e0ff */
[----:B------:R-:W-:-:S05]  /*0d60*/  IMAD.X R7, RZ, RZ, R7, P0 ;  /* 0x000000ffff077224 */ /* 0x000fca00000e0607 */
        /* <DEDUP_REMOVED lines=23> */
.L_x_18:
[----:B------:R-:W-:Y:S01]  /*0ee0*/  IMAD.MOV.U32 R0, RZ, RZ, R16 ;  /* 0x000000ffff007224 */ /* 0x000fe200078e0010 */
[----:B------:R-:W-:-:S07]  /*0ef0*/  MOV R4, 0xf10 ;  /* 0x00000f1000047802 */ /* 0x000fce0000000f00 */
[----:B0-----:R-:W-:Y:S05]  /*0f00*/  CALL.REL.NOINC `($__internal_1_$__cuda_sm20_rem_s64) ;  /* 0x0000000400f47944 */ /* 0x001fea0003c00000 */
[----:B------:R-:W-:Y:S02]  /*0f10*/  IMAD.MOV.U32 R8, RZ, RZ, R0 ;  /* 0x000000ffff087224 */ /* 0x000fe400078e0000 */
[----:B------:R-:W-:-:S07]  /*0f20*/  IMAD.MOV.U32 R9, RZ, RZ, R11 ;  /* 0x000000ffff097224 */ /* 0x000fce00078e000b */
.L_x_19:
[----:B------:R-:W-:Y:S05]  /*0f30*/  BSYNC.RECONVERGENT B1 ;  /* 0x0000000000017941 */ /* 0x000fea0003800200 */
.L_x_17:
[----:B------:R-:W-:Y:S02]  /*0f40*/  R2UR UR4, R18 ;  /* 0x00000000120472ca */ /* 0x000fe400000e0000 */
[----:B------:R-:W-:Y:S02]  /*0f50*/  R2UR UR5, R19 ;  /* 0x00000000130572ca */ /* 0x000fe400000e0000 */
[----:B------:R-:W-:-:S04]  /*0f60*/  LEA R10, P0, R8, UR12, 0x2 ;  /* 0x0000000c080a7c11 */ /* 0x000fc8000f8010ff */
[----:B------:R-:W-:-:S07]  /*0f70*/  LEA.HI.X R11, R8, UR13, R9, 0x2, P0 ;  /* 0x0000000d080b7c11 */ /* 0x000fce00080f1409 */
[----:B------:R-:W2:Y:S01]  /*0f80*/  LDG.E R11, desc[UR4][R10.64] ;  /* 0x000000040a0b7981 */ /* 0x000ea2000c1e1900 */
[----:B------:R-:W-:Y:S01]  /*0f90*/  IADD3 R12, P0, PT, R15, R12, RZ ;  /* 0x0000000c0f0c7210 */ /* 0x000fe20007f1e0ff */
[----:B------:R-:W-:Y:S03]  /*0fa0*/  BSSY.RECONVERGENT B1, `(.L_x_20) ;  /* 0x0000020000017945 */ /* 0x000fe60003800200 */
        /* <DEDUP_REMOVED lines=26> */
.L_x_21:
[----:B------:R-:W-:Y:S01]  /*1150*/  IMAD.MOV.U32 R0, RZ, RZ, R16 ;  /* 0x000000ffff007224 */ /* 0x000fe200078e0010 */
[----:B------:R-:W-:-:S07]  /*1160*/  MOV R4, 0x1180 ;  /* 0x0000118000047802 */ /* 0x000fce0000000f00 */
[----:B0-----:R-:W-:Y:S05]  /*1170*/  CALL.REL.NOINC `($__internal_1_$__cuda_sm20_rem_s64) ;  /* 0x0000000400587944 */ /* 0x001fea0003c00000 */
[----:B------:R-:W-:Y:S02]  /*1180*/  IMAD.MOV.U32 R8, RZ, RZ, R0 ;  /* 0x000000ffff087224 */ /* 0x000fe400078e0000 */
[----:B------:R-:W-:-:S07]  /*1190*/  IMAD.MOV.U32 R9, RZ, RZ, R11 ;  /* 0x000000ffff097224 */ /* 0x000fce00078e000b */
.L_x_22:
[----:B------:R-:W-:Y:S05]  /*11a0*/  BSYNC.RECONVERGENT B1 ;  /* 0x0000000000017941 */ /* 0x000fea0003800200 */
.L_x_20:
[----:B------:R-:W-:Y:S02]  /*11b0*/  R2UR UR4, R18 ;  /* 0x00000000120472ca */ /* 0x000fe400000e0000 */
[----:B------:R-:W-:Y:S02]  /*11c0*/  R2UR UR5, R19 ;  /* 0x00000000130572ca */ /* 0x000fe400000e0000 */
[----:B------:R-:W-:-:S04]  /*11d0*/  LEA R10, P0, R8, UR12, 0x2 ;  /* 0x0000000c080a7c11 */ /* 0x000fc8000f8010ff */
[----:B------:R-:W-:-:S07]  /*11e0*/  LEA.HI.X R11, R8, UR13, R9, 0x2, P0 ;  /* 0x0000000d080b7c11 */ /* 0x000fce00080f1409 */
[----:B------:R-:W2:Y:S01]  /*11f0*/  LDG.E R11, desc[UR4][R10.64] ;  /* 0x000000040a0b7981 */ /* 0x000ea2000c1e1900 */
[----:B------:R-:W-:-:S04]  /*1200*/  IADD3 R8, P0, PT, R15, R12, RZ ;  /* 0x0000000c0f087210 */ /* 0x000fc80007f1e0ff */
[----:B------:R-:W-:Y:S02]  /*1210*/  IADD3.X R9, PT, PT, R25, R13, RZ, P0, !PT ;  /* 0x0000000d19097210 */ /* 0x000fe400007fe4ff */
[----:B------:R-:W-:-:S05]  /*1220*/  IADD3 R6, P0, PT, R2, R6, RZ ;  /* 0x0000000602067210 */ /* 0x000fca0007f1e0ff */
[----:B------:R-:W-:Y:S01]  /*1230*/  IMAD.X R7, RZ, RZ, R7, P0 ;  /* 0x000000ffff077224 */ /* 0x000fe200000e0607 */
[----:B------:R-:W-:-:S04]  /*1240*/  ISETP.GE.U32.AND P0, PT, R6, R20, PT ;  /* 0x000000140600720c */ /* 0x000fc80003f06070 */
[----:B------:R-:W-:Y:S01]  /*1250*/  ISETP.GE.AND.EX P0, PT, R7, R3, PT, P0 ;  /* 0x000000030700720c */ /* 0x000fe20003f06300 */
[----:B--2---:R1:W-:-:S12]  /*1260*/  STG.E desc[UR4][R8.64], R11 ;  /* 0x0000000b08007986 */ /* 0x0043d8000c101904 */
[----:B------:R-:W-:Y:S05]  /*1270*/  @!P0 BRA `(.L_x_23) ;  /* 0xfffffff4007c8947 */ /* 0x000fea000383ffff */
.L_x_1:
[----:B------:R-:W-:Y:S05]  /*1280*/  BSYNC.RECONVERGENT B0 ;  /* 0x0000000000007941 */ /* 0x000fea0003800200 */
.L_x_0:
[----:B------:R-:W-:Y:S06]  /*1290*/  BAR.SYNC.DEFER_BLOCKING 0x0 ;  /* 0x0000000000007b1d */ /* 0x000fec0000010000 */
[----:B------:R-:W-:Y:S05]  /*12a0*/  EXIT ;  /* 0x000000000000794d */ /* 0x000fea0003800000 */
        .weak           $__internal_0_$__cuda_sm20_div_u64
        .type           $__internal_0_$__cuda_sm20_div_u64,@function
        .size           $__internal_0_$__cuda_sm20_div_u64,($__internal_1_$__cuda_sm20_rem_s64 - $__internal_0_$__cuda_sm20_div_u64)
$__internal_0_$__cuda_sm20_div_u64:
[----:B------:R-:W-:Y:S02]  /*12b0*/  IMAD.MOV.U32 R14, RZ, RZ, R2 ;  /* 0x000000ffff0e7224 */ /* 0x000fe400078e0002 */
[----:B------:R-:W-:-:S04]  /*12c0*/  IMAD.MOV.U32 R15, RZ, RZ, RZ ;  /* 0x000000ffff0f7224 */ /* 0x000fc800078e00ff */
[----:B------:R-:W0:Y:S08]  /*12d0*/  I2F.U64.RP R13, R14 ;  /* 0x0000000e000d7312 */ /* 0x000e300000309000 */
[----:B0-----:R-:W0:Y:S02]  /*12e0*/  MUFU.RCP R13, R13 ;  /* 0x0000000d000d7308 */ /* 0x001e240000001000 */
[----:B0-----:R-:W-:-:S06]  /*12f0*/  VIADD R8, R13, 0x1ffffffe ;  /* 0x1ffffffe0d087836 */ /* 0x001fcc0000000000 */
[----:B------:R-:W0:Y:S02]  /*1300*/  F2I.U64.TRUNC R8, R8 ;  /* 0x0000000800087311 */ /* 0x000e24000020d800 */
[----:B0-----:R-:W-:-:S04]  /*1310*/  IMAD.WIDE.U32 R10, R8, R2, RZ ;  /* 0x00000002080a7225 */ /* 0x001fc800078e00ff */
[----:B------:R-:W-:Y:S01]  /*1320*/  IMAD R11, R9, R2, R11 ;  /* 0x00000002090b7224 */ /* 0x000fe200078e020b */
[----:B------:R-:W-:-:S05]  /*1330*/  IADD3 R17, P0, PT, RZ, -R10, RZ ;  /* 0x8000000aff117210 */ /* 0x000fca0007f1e0ff */
[----:B------:R-:W-:-:S04]  /*1340*/  IMAD.HI.U32 R10, R8, R17, RZ ;  /* 0x00000011080a7227 */ /* 0x000fc800078e00ff */
[----:B------:R-:W-:Y:S01]  /*1350*/  IMAD.X R19, RZ, RZ, ~R11, P0 ;  /* 0x000000ffff137224 */ /* 0x000fe200000e0e0b */
[----:B------:R-:W-:-:S03]  /*1360*/  MOV R11, R8 ;  /* 0x00000008000b7202 */ /* 0x000fc60000000f00 */
[-C--:B------:R-:W-:Y:S02]  /*1370*/  IMAD R15, R9, R19.reuse, RZ ;  /* 0x00000013090f7224 */ /* 0x080fe400078e02ff */
[----:B------:R-:W-:-:S04]  /*1380*/  IMAD.WIDE.U32 R10, P0, R8, R19, R10 ;  /* 0x00000013080a7225 */ /* 0x000fc8000780000a */
[----:B------:R-:W-:-:S04]  /*1390*/  IMAD.HI.U32 R19, R9, R19, RZ ;  /* 0x0000001309137227 */ /* 0x000fc800078e00ff */
[----:B------:R-:W-:-:S05]  /*13a0*/  IMAD.HI.U32 R10, P1, R9, R17, R10 ;  /* 0x00000011090a7227 */ /* 0x000fca000782000a */
[----:B------:R-:W-:Y:S01]  /*13b0*/  IADD3 R11, P2, PT, R15, R10, RZ ;  /* 0x0000000a0f0b7210 */ /* 0x000fe20007f5e0ff */
[----:B------:R-:W-:-:S04]  /*13c0*/  IMAD.X R10, R19, 0x1, R9, P0 ;  /* 0x00000001130a7824 */ /* 0x000fc800000e0609 */
[----:B------:R-:W-:Y:S01]  /*13d0*/  IMAD.WIDE.U32 R8, R11, R2, RZ ;  /* 0x000000020b087225 */ /* 0x000fe200078e00ff */
[----:B------:R-:W-:Y:S02]  /*13e0*/  IADD3.X R13, PT, PT, RZ, RZ, R10, P2, P1 ;  /* 0x000000ffff0d7210 */ /* 0x000fe400017e240a */
[----:B------:R-:W-:-:S03]  /*13f0*/  IADD3 R15, P0, PT, RZ, -R8, RZ ;  /* 0x80000008ff0f7210 */ /* 0x000fc60007f1e0ff */
[----:B------:R-:W-:Y:S02]  /*1400*/  IMAD R8, R13, R2, R9 ;  /* 0x000000020d087224 */ /* 0x000fe400078e0209 */
[----:B------:R-:W-:Y:S02]  /*1410*/  IMAD.MOV.U32 R9, RZ, RZ, RZ ;  /* 0x000000ffff097224 */ /* 0x000fe400078e00ff */
[----:B------:R-:W-:-:S04]  /*1420*/  IMAD.HI.U32 R10, R11, R15, RZ ;  /* 0x0000000f0b0a7227 */ /* 0x000fc800078e00ff */
[----:B------:R-:W-:-:S04]  /*1430*/  IMAD.X R8, RZ, RZ, ~R8, P0 ;  /* 0x000000ffff087224 */ /* 0x000fc800000e0e08 */
[----:B------:R-:W-:-:S04]  /*1440*/  IMAD.WIDE.U32 R10, P0, R11, R8, R10 ;  /* 0x000000080b0a7225 */ /* 0x000fc8000780000a */
[C---:B------:R-:W-:Y:S02]  /*1450*/  IMAD R14, R13.reuse, R8, RZ ;  /* 0x000000080d0e7224 */ /* 0x040fe400078e02ff */
[----:B------:R-:W-:-:S04]  /*1460*/  IMAD.HI.U32 R11, P1, R13, R15, R10 ;  /* 0x0000000f0d0b7227 */ /* 0x000fc8000782000a */
[----:B------:R-:W-:Y:S01]  /*1470*/  IMAD.HI.U32 R8, R13, R8, RZ ;  /* 0x000000080d087227 */ /* 0x000fe200078e00ff */
[----:B------:R-:W-:-:S03]  /*1480*/  IADD3 R11, P2, PT, R14, R11, RZ ;  /* 0x0000000b0e0b7210 */ /* 0x000fc60007f5e0ff */
[----:B------:R-:W-:Y:S02]  /*1490*/  IMAD.X R13, R8, 0x1, R13, P0 ;  /* 0x00000001080d7824 */ /* 0x000fe400000e060d */
[----:B------:R-:W-:-:S03]  /*14a0*/  IMAD.HI.U32 R8, R11, R5, RZ ;  /* 0x000000050b087227 */ /* 0x000fc600078e00ff */
[----:B------:R-:W-:Y:S01]  /*14b0*/  IADD3.X R13, PT, PT, RZ, RZ, R13, P2, P1 ;  /* 0x000000ffff0d7210 */ /* 0x000fe200017e240d */
[----:B------:R-:W-:-:S04]  /*14c0*/  IMAD.WIDE.U32 R8, R11, R4, R8 ;  /* 0x000000040b087225 */ /* 0x000fc800078e0008 */
[C---:B------:R-:W-:Y:S02]  /*14d0*/  IMAD R11, R13.reuse, R4, RZ ;  /* 0x000000040d0b7224 */ /* 0x040fe400078e02ff */
[----:B------:R-:W-:-:S04]  /*14e0*/  IMAD.HI.U32 R8, P0, R13, R5, R8 ;  /* 0x000000050d087227 */ /* 0x000fc80007800008 */
[----:B------:R-:W-:Y:S01]  /*14f0*/  IMAD.HI.U32 R13, R13, R4, RZ ;  /* 0x000000040d0d7227 */ /* 0x000fe200078e00ff */
[----:B------:R-:W-:-:S03]  /*1500*/  IADD3 R11, P1, PT, R11, R8, RZ ;  /* 0x000000080b0b7210 */ /* 0x000fc60007f3e0ff */
[----:B------:R-:W-:-:S05]  /*1510*/  IMAD.X R8, RZ, RZ, R13, P0 ;  /* 0x000000ffff087224 */ /* 0x000fca00000e060d */
[----:B------:R-:W-:Y:S01]  /*1520*/  IADD3.X R13, PT, PT, RZ, R8, RZ, P1, !PT ;  /* 0x00000008ff0d7210 */ /* 0x000fe20000ffe4ff */
[----:B------:R-:W-:-:S04]  /*1530*/  IMAD.WIDE.U32 R8, R11, R2, RZ ;  /* 0x000000020b087225 */ /* 0x000fc800078e00ff */
[----:B------:R-:W-:Y:S01]  /*1540*/  IMAD R9, R13, R2, R9 ;  /* 0x000000020d097224 */ /* 0x000fe200078e0209 */
[----:B------:R-:W-:-:S04]  /*1550*/  IADD3 R15, P0, PT, -R8, R5, RZ ;  /* 0x00000005080f7210 */ /* 0x000fc80007f1e1ff */
[-C--:B------:R-:W-:Y:S01]  /*1560*/  IADD3 R5, P1, PT, -R2, R15.reuse, RZ ;  /* 0x0000000f02057210 */ /* 0x080fe20007f3e1ff */
[----:B------:R-:W-:Y:S01]  /*1570*/  IMAD.X R10, R4, 0x1, ~R9, P0 ;  /* 0x00000001040a7824 */ /* 0x000fe200000e0e09 */
[----:B------:R-:W-:Y:S02]  /*1580*/  ISETP.GE.U32.AND P0, PT, R15, R2, PT ;  /* 0x000000020f00720c */ /* 0x000fe40003f06070 */
[----:B------:R-:W-:Y:S02]  /*1590*/  IADD3 R4, P2, PT, R11, 0x1, RZ ;  /* 0x000000010b047810 */ /* 0x000fe40007f5e0ff */
[C---:B------:R-:W-:Y:S02]  /*15a0*/  ISETP.GE.U32.AND.EX P0, PT, R10.reuse, RZ, PT, P0 ;  /* 0x000000ff0a00720c */ /* 0x040fe40003f06100 */
[----:B------:R-:W-:Y:S01]  /*15b0*/  IADD3.X R9, PT, PT, R10, -0x1, RZ, P1, !PT ;  /* 0xffffffff0a097810 */ /* 0x000fe20000ffe4ff */
[----:B------:R-:W-:Y:S01]  /*15c0*/  IMAD.X R8, RZ, RZ, R13, P2 ;  /* 0x000000ffff087224 */ /* 0x000fe200010e060d */
[----:B------:R-:W-:-:S02]  /*15d0*/  SEL R5, R5, R15, P0 ;  /* 0x0000000f05057207 */ /* 0x000fc40000000000 */
[----:B------:R-:W-:Y:S02]  /*15e0*/  SEL R11, R4, R11, P0 ;  /* 0x0000000b040b7207 */ /* 0x000fe40000000000 */
[----:B------:R-:W-:Y:S02]  /*15f0*/  SEL R9, R9, R10, P0 ;  /* 0x0000000a09097207 */ /* 0x000fe40000000000 */
[----:B------:R-:W-:Y:S02]  /*1600*/  SEL R4, R8, R13, P0 ;  /* 0x0000000d08047207 */ /* 0x000fe40000000000 */
[----:B------:R-:W-:Y:S01]  /*1610*/  ISETP.GE.U32.AND P0, PT, R5, R2, PT ;  /* 0x000000020500720c */ /* 0x000fe20003f06070 */
[----:B------:R-:W-:Y:S01]  /*1620*/  IMAD.MOV.U32 R5, RZ, RZ, 0x0 ;  /* 0x00000000ff057424 */ /* 0x000fe200078e00ff */
[----:B------:R-:W-:Y:S02]  /*1630*/  IADD3 R8, P2, PT, R11, 0x1, RZ ;  /* 0x000000010b087810 */ /* 0x000fe40007f5e0ff */
[----:B------:R-:W-:-:S02]  /*1640*/  ISETP.GE.U32.AND.EX P0, PT, R9, RZ, PT, P0 ;  /* 0x000000ff0900720c */ /* 0x000fc40003f06100 */
[----:B------:R-:W-:Y:S01]  /*1650*/  ISETP.NE.U32.AND P1, PT, R2, RZ, PT ;  /* 0x000000ff0200720c */ /* 0x000fe20003f25070 */
[----:B------:R-:W-:Y:S01]  /*1660*/  IMAD.X R9, RZ, RZ, R4, P2 ;  /* 0x000000ffff097224 */ /* 0x000fe200010e0604 */
[----:B------:R-:W-:Y:S02]  /*1670*/  SEL R8, R8, R11, P0 ;  /* 0x0000000b08087207 */ /* 0x000fe40000000000 */
[----:B------:R-:W-:Y:S02]  /*1680*/  ISETP.NE.AND.EX P1, PT, RZ, RZ, PT, P1 ;  /* 0x000000ffff00720c */ /* 0x000fe40003f25310 */
[----:B------:R-:W-:Y:S01]  /*1690*/  SEL R9, R9, R4, P0 ;  /* 0x0000000409097207 */ /* 0x000fe20000000000 */
[----:B------:R-:W-:Y:S01]  /*16a0*/  IMAD.MOV.U32 R4, RZ, RZ, R0 ;  /* 0x000000ffff047224 */ /* 0x000fe200078e0000 */
[----:B------:R-:W-:Y:S02]  /*16b0*/  SEL R8, R8, 0xffffffff, P1 ;  /* 0xffffffff08087807 */ /* 0x000fe40000800000 */
[----:B------:R-:W-:Y:S01]  /*16c0*/  SEL R9, R9, 0xffffffff, P1 ;  /* 0xffffffff09097807 */ /* 0x000fe20000800000 */
[----:B------:R-:W-:Y:S06]  /*16d0*/  RET.REL.NODEC R4 `(_Z7obtainBPfS_llll) ;  /* 0xffffffe804487950 */ /* 0x000fec0003c3ffff */
        .weak           $__internal_1_$__cuda_sm20_rem_s64
        .type           $__internal_1_$__cuda_sm20_rem_s64,@function
        .size           $__internal_1_$__cuda_sm20_rem_s64,(.L_x_77 - $__internal_1_$__cuda_sm20_rem_s64)
$__internal_1_$__cuda_sm20_rem_s64:
[-C--:B------:R-:W-:Y:S02]  /*16e0*/  IADD3 R23, P1, PT, RZ, -R0.reuse, RZ ;  /* 0x80000000ff177210 */ /* 0x080fe40007f3e0ff */
[----:B------:R-:W-:Y:S02]  /*16f0*/  ISETP.GE.AND P0, PT, R5, RZ, PT ;  /* 0x000000ff0500720c */ /* 0x000fe40003f06270 */
[-C--:B------:R-:W-:Y:S02]  /*1700*/  IADD3.X R8, PT, PT, RZ, ~R5.reuse, RZ, P1, !PT ;  /* 0x80000005ff087210 */ /* 0x080fe40000ffe4ff */
[----:B------:R-:W-:Y:S02]  /*1710*/  SEL R22, R23, R0, !P0 ;  /* 0x0000000017167207 */ /* 0x000fe40004000000 */
[----:B------:R-:W-:-:S04]  /*1720*/  SEL R23, R8, R5, !P0 ;  /* 0x0000000508177207 */ /* 0x000fc80004000000 */
[----:B------:R-:W0:Y:S08]  /*1730*/  I2F.U64.RP R26, R22 ;  /* 0x00000016001a7312 */ /* 0x000e300000309000 */
[----:B0-----:R-:W0:Y:S02]  /*1740*/  MUFU.RCP R11, R26 ;  /* 0x0000001a000b7308 */ /* 0x001e240000001000 */
[----:B0-----:R-:W-:-:S06]  /*1750*/  VIADD R11, R11, 0x1ffffffe ;  /* 0x1ffffffe0b0b7836 */ /* 0x001fcc0000000000 */
[----:B------:R-:W0:Y:S02]  /*1760*/  F2I.U64.TRUNC R10, R11 ;  /* 0x0000000b000a7311 */ /* 0x000e24000020d800 */
[----:B0-----:R-:W-:-:S04]  /*1770*/  IMAD.WIDE.U32 R8, R10, R22, RZ ;  /* 0x000000160a087225 */ /* 0x001fc800078e00ff */
[C---:B------:R-:W-:Y:S01]  /*1780*/  IMAD R9, R10.reuse, R23, R9 ;  /* 0x000000170a097224 */ /* 0x040fe200078e0209 */
[----:B------:R-:W-:Y:S01]  /*1790*/  IADD3 R8, P0, PT, RZ, -R8, RZ ;  /* 0x80000008ff087210 */ /* 0x000fe20007f1e0ff */
[----:B------:R-:W-:Y:S02]  /*17a0*/  IMAD.MOV.U32 R29, RZ, RZ, R10 ;  /* 0x000000ffff1d7224 */ /* 0x000fe400078e000a */
[----:B------:R-:W-:Y:S02]  /*17b0*/  IMAD R9, R11, R22, R9 ;  /* 0x000000160b097224 */ /* 0x000fe400078e0209 */
[----:B------:R-:W-:-:S04]  /*17c0*/  IMAD.HI.U32 R28, R10, R8, RZ ;  /* 0x000000080a1c7227 */ /* 0x000fc800078e00ff */
[----:B------:R-:W-:-:S04]  /*17d0*/  IMAD.X R9, RZ, RZ, ~R9, P0 ;  /* 0x000000ffff097224 */ /* 0x000fc800000e0e09 */
[----:B------:R-:W-:-:S04]  /*17e0*/  IMAD.WIDE.U32 R28, P0, R10, R9, R28 ;  /* 0x000000090a1c7225 */ /* 0x000fc8000780001c */
[----:B------:R-:W-:-:S04]  /*17f0*/  IMAD.HI.U32 R10, R11, R9, RZ ;  /* 0x000000090b0a7227 */ /* 0x000fc800078e00ff */
[----:B------:R-:W-:-:S04]  /*1800*/  IMAD.HI.U32 R8, P1, R11, R8, R28 ;  /* 0x000000080b087227 */ /* 0x000fc8000782001c */
[----:B------:R-:W-:Y:S02]  /*1810*/  IMAD R9, R11, R9, RZ ;  /* 0x000000090b097224 */ /* 0x000fe400078e02ff */
[----:B------:R-:W-:-:S03]  /*1820*/  IMAD.X R10, R10, 0x1, R11, P0 ;  /* 0x000000010a0a7824 */ /* 0x000fc600000e060b */
[----:B------:R-:W-:-:S04]  /*1830*/  IADD3 R27, P0, PT, R9, R8, RZ ;  /* 0x00000008091b7210 */ /* 0x000fc80007f1e0ff */
[----:B------:R-:W-:Y:S01]  /*1840*/  IADD3.X R8, PT, PT, RZ, RZ, R10, P0, P1 ;  /* 0x000000ffff087210 */ /* 0x000fe200007e240a */
[----:B------:R-:W-:-:S04]  /*1850*/  IMAD.WIDE.U32 R10, R27, R22, RZ ;  /* 0x000000161b0a7225 */ /* 0x000fc800078e00ff */
[----:B------:R-:W-:Y:S01]  /*1860*/  IMAD R9, R27, R23, R11 ;  /* 0x000000171b097224 */ /* 0x000fe200078e020b */
[----:B------:R-:W-:-:S03]  /*1870*/  IADD3 R11, P0, PT, RZ, -R10, RZ ;  /* 0x8000000aff0b7210 */ /* 0x000fc60007f1e0ff */
[----:B------:R-:W-:Y:S02]  /*1880*/  IMAD R9, R8, R22, R9 ;  /* 0x0000001608097224 */ /* 0x000fe400078e0209 */
[----:B------:R-:W-:-:S04]  /*1890*/  IMAD.HI.U32 R26, R27, R11, RZ ;  /* 0x0000000b1b1a7227 */ /* 0x000fc800078e00ff */
[----:B------:R-:W-:-:S04]  /*18a0*/  IMAD.X R9, RZ, RZ, ~R9, P0 ;  /* 0x000000ffff097224 */ /* 0x000fc800000e0e09 */
[----:B------:R-:W-:-:S04]  /*18b0*/  IMAD.WIDE.U32 R26, P1, R27, R9, R26 ;  /* 0x000000091b1a7225 */ /* 0x000fc8000782001a */
[----:B------:R-:W-:Y:S01]  /*18c0*/  IMAD.HI.U32 R10, P0, R8, R11, R26 ;  /* 0x0000000b080a7227 */ /* 0x000fe2000780001a */
[----:B------:R-:W-:-:S03]  /*18d0*/  IADD3 R27, P3, PT, RZ, -R6, RZ ;  /* 0x80000006ff1b7210 */ /* 0x000fc60007f7e0ff */
[----:B------:R-:W-:-:S04]  /*18e0*/  IMAD.HI.U32 R11, R8, R9, RZ ;  /* 0x00000009080b7227 */ /* 0x000fc800078e00ff */
[----:B------:R-:W-:Y:S01]  /*18f0*/  IMAD R9, R8, R9, RZ ;  /* 0x0000000908097224 */ /* 0x000fe200078e02ff */
[----:B------:R-:W-:Y:S02]  /*1900*/  IADD3.X R11, PT, PT, R11, R8, RZ, P1, !PT ;  /* 0x000000080b0b7210 */ /* 0x000fe40000ffe4ff */
[----:B------:R-:W-:Y:S02]  /*1910*/  ISETP.GE.AND P1, PT, R7, RZ, PT ;  /* 0x000000ff0700720c */ /* 0x000fe40003f26270 */
[----:B------:R-:W-:Y:S01]  /*1920*/  IADD3 R9, P2, PT, R9, R10, RZ ;  /* 0x0000000a09097210 */ /* 0x000fe20007f5e0ff */
[----:B------:R-:W-:Y:S01]  /*1930*/  IMAD.X R10, RZ, RZ, ~R7, P3 ;  /* 0x000000ffff0a7224 */ /* 0x000fe200018e0e07 */
[----:B------:R-:W-:Y:S01]  /*1940*/  SEL R8, R27, R6, !P1 ;  /* 0x000000061b087207 */ /* 0x000fe20004800000 */
[----:B------:R-:W-:Y:S01]  /*1950*/  IMAD.MOV.U32 R27, RZ, RZ, RZ ;  /* 0x000000ffff1b7224 */ /* 0x000fe200078e00ff */
[----:B------:R-:W-:Y:S02]  /*1960*/  IADD3.X R11, PT, PT, RZ, RZ, R11, P2, P0 ;  /* 0x000000ffff0b7210 */ /* 0x000fe400017e040b */
[----:B------:R-:W-:Y:S01]  /*1970*/  SEL R10, R10, R7, !P1 ;  /* 0x000000070a0a7207 */ /* 0x000fe20004800000 */
[----:B------:R-:W-:-:S04]  /*1980*/  IMAD.HI.U32 R26, R9, R8, RZ ;  /* 0x00000008091a7227 */ /* 0x000fc800078e00ff */
[----:B------:R-:W-:-:S04]  /*1990*/  IMAD.WIDE.U32 R26, R9, R10, R26 ;  /* 0x0000000a091a7225 */ /* 0x000fc800078e001a */
[C---:B------:R-:W-:Y:S02]  /*19a0*/  IMAD R9, R11.reuse, R10, RZ ;  /* 0x0000000a0b097224 */ /* 0x040fe400078e02ff */
[----:B------:R-:W-:-:S04]  /*19b0*/  IMAD.HI.U32 R26, P0, R11, R8, R26 ;  /* 0x000000080b1a7227 */ /* 0x000fc8000780001a */
[----:B------:R-:W-:Y:S01]  /*19c0*/  IMAD.HI.U32 R11, R11, R10, RZ ;  /* 0x0000000a0b0b7227 */ /* 0x000fe200078e00ff */
[----:B------:R-:W-:-:S05]  /*19d0*/  IADD3 R9, P3, PT, R9, R26, RZ ;  /* 0x0000001a09097210 */ /* 0x000fca0007f7e0ff */
[----:B------:R-:W-:-:S04]  /*19e0*/  IMAD.WIDE.U32 R26, R9, R22, RZ ;  /* 0x00000016091a7225 */ /* 0x000fc800078e00ff */
[----:B------:R-:W-:Y:S01]  /*19f0*/  IMAD R9, R9, R23, R27 ;  /* 0x0000001709097224 */ /* 0x000fe200078e021b */
[----:B------:R-:W-:Y:S01]  /*1a00*/  IADD3 R27, P2, PT, -R26, R8, RZ ;  /* 0x000000081a1b7210 */ /* 0x000fe20007f5e1ff */
[----:B------:R-:W-:-:S03]  /*1a10*/  IMAD.X R8, RZ, RZ, R11, P0 ;  /* 0x000000ffff087224 */ /* 0x000fc600000e060b */
[----:B------:R-:W-:Y:S01]  /*1a20*/  ISETP.GE.U32.AND P0, PT, R27, R22, PT ;  /* 0x000000161b00720c */ /* 0x000fe20003f06070 */
[----:B------:R-:W-:-:S04]  /*1a30*/  IMAD.X R8, RZ, RZ, R8, P3 ;  /* 0x000000ffff087224 */ /* 0x000fc800018e0608 */
[----:B------:R-:W-:-:S04]  /*1a40*/  IMAD R9, R8, R22, R9 ;  /* 0x0000001608097224 */ /* 0x000fc800078e0209 */
[----:B------:R-:W-:Y:S01]  /*1a50*/  IMAD.X R9, R10, 0x1, ~R9, P2 ;  /* 0x000000010a097824 */ /* 0x000fe200010e0e09 */
[----:B------:R-:W-:-:S04]  /*1a60*/  IADD3 R8, P2, PT, R27, -R22, RZ ;  /* 0x800000161b087210 */ /* 0x000fc80007f5e0ff */
[----:B------:R-:W-:-:S04]  /*1a70*/  ISETP.GE.U32.AND.EX P0, PT, R9, R23, PT, P0 ;  /* 0x000000170900720c */ /* 0x000fc80003f06100 */
[----:B------:R-:W-:Y:S02]  /*1a80*/  SEL R27, R8, R27, P0 ;  /* 0x0000001b081b7207 */ /* 0x000fe40000000000 */
[----:B------:R-:W-:-:S04]  /*1a90*/  IADD3.X R8, PT, PT, R9, ~R23, RZ, P2, !PT ;  /* 0x8000001709087210 */ /* 0x000fc800017fe4ff */
[----:B------:R-:W-:Y:S02]  /*1aa0*/  SEL R9, R8, R9, P0 ;  /* 0x0000000908097207 */ /* 0x000fe40000000000 */
[CC--:B------:R-:W-:Y:S02]  /*1ab0*/  ISETP.GE.U32.AND P0, PT, R27.reuse, R22.reuse, PT ;  /* 0x000000161b00720c */ /* 0x0c0fe40003f06070 */
[----:B------:R-:W-:Y:S02]  /*1ac0*/  IADD3 R8, P2, PT, R27, -R22, RZ ;  /* 0x800000161b087210 */ /* 0x000fe40007f5e0ff */
[----:B------:R-:W-:-:S03]  /*1ad0*/  ISETP.GE.U32.AND.EX P0, PT, R9, R23, PT, P0 ;  /* 0x000000170900720c */ /* 0x000fc60003f06100 */
[----:B------:R-:W-:Y:S01]  /*1ae0*/  IMAD.X R22, R9, 0x1, ~R23, P2 ;  /* 0x0000000109167824 */ /* 0x000fe200010e0e17 */
[----:B------:R-:W-:-:S04]  /*1af0*/  SEL R8, R8, R27, P0 ;  /* 0x0000001b08087207 */ /* 0x000fc80000000000 */
[----:B------:R-:W-:Y:S02]  /*1b00*/  SEL R22, R22, R9, P0 ;  /* 0x0000000916167207 */ /* 0x000fe40000000000 */
[-C--:B------:R-:W-:Y:S02]  /*1b10*/  IADD3 R9, P2, PT, RZ, -R8.reuse, RZ ;  /* 0x80000008ff097210 */ /* 0x080fe40007f5e0ff */
[----:B------:R-:W-:Y:S02]  /*1b20*/  ISETP.NE.U32.AND P0, PT, R0, RZ, PT ;  /* 0x000000ff0000720c */ /* 0x000fe40003f05070 */
[----:B------:R-:W-:Y:S01]  /*1b30*/  SEL R0, R9, R8, !P1 ;  /* 0x0000000809007207 */ /* 0x000fe20004800000 */
[----:B------:R-:W-:Y:S01]  /*1b40*/  IMAD.X R11, RZ, RZ, ~R22, P2 ;  /* 0x000000ffff0b7224 */ /* 0x000fe200010e0e16 */
[----:B------:R-:W-:Y:S01]  /*1b50*/  ISETP.NE.AND.EX P0, PT, R5, RZ, PT, P0 ;  /* 0x000000ff0500720c */ /* 0x000fe20003f05300 */
[----:B------:R-:W-:Y:S02]  /*1b60*/  IMAD.MOV.U32 R8, RZ, RZ, R4 ;  /* 0x000000ffff087224 */ /* 0x000fe400078e0004 */
[----:B------:R-:W-:Y:S01]  /*1b70*/  IMAD.MOV.U32 R9, RZ, RZ, 0x0 ;  /* 0x00000000ff097424 */ /* 0x000fe200078e00ff */
[----:B------:R-:W-:-:S02]  /*1b80*/  SEL R11, R11, R22, !P1 ;  /* 0x000000160b0b7207 */ /* 0x000fc40004800000 */
[----:B------:R-:W-:Y:S02]  /*1b90*/  SEL R0, R0, 0xffffffff, P0 ;  /* 0xffffffff00007807 */ /* 0x000fe40000000000 */
[----:B------:R-:W-:Y:S01]  /*1ba0*/  SEL R11, R11, 0xffffffff, P0 ;  /* 0xffffffff0b0b7807 */ /* 0x000fe20000000000 */
[----:B------:R-:W-:Y:S06]  /*1bb0*/  RET.REL.NODEC R8 `(_Z7obtainBPfS_llll) ;  /* 0xffffffe408107950 */ /* 0x000fec0003c3ffff */
.L_x_24:
[----:B------:R-:W-:-:S00]  /*1bc0*/  BRA `(.L_x_24) ;  /* 0xfffffffc00fc7947 */ /* 0x000fc0000383ffff */
[----:B------:R-:W-:-:S00]  /*1bd0*/  NOP ;  /* 0x0000000000007918 */ /* 0x000fc00000000000 */
        /* <DEDUP_REMOVED lines=10> */
.L_x_77:


//--------------------- .text._Z7obtainAPfS_llll  --------------------------
	.section	.text._Z7obtainAPfS_llll,"ax",@progbits
	.align	128
        .global         _Z7obtainAPfS_llll
        .type           _Z7obtainAPfS_llll,@function
        .size           _Z7obtainAPfS_llll,(.L_x_80 - _Z7obtainAPfS_llll)
        .other          _Z7obtainAPfS_llll,@"STO_CUDA_ENTRY STV_DEFAULT"
_Z7obtainAPfS_llll:
.text._Z7obtainAPfS_llll:
[----:B------:R-:W-:Y:S01]  /*0000*/  LDC R1, c[0x0][0x37c] ;  /* 0x0000df00ff017b82 */ /* 0x000fe20000000800 */
[----:B------:R-:W0:Y:S01]  /*0010*/  LDCU.128 UR8, c[0x0][0x390] ;  /* 0x00007200ff0877ac */ /* 0x000e220008000c00 */
[----:B------:R-:W1:Y:S06]  /*0020*/  S2R R27, SR_TID.X ;  /* 0x00000000001b7919 */ /* 0x000e6c0000002100 */
[----:B------:R-:W2:Y:S01]  /*0030*/  LDC.64 R2, c[0x0][0x3a8] ;  /* 0x0000ea00ff027b82 */ /* 0x000ea20000000a00 */
[----:B------:R-:W-:Y:S01]  /*0040*/  BSSY.RECONVERGENT B0, `(.L_x_25) ;  /* 0x00001c6000007945 */ /* 0x000fe20003800200 */
[----:B------:R-:W3:Y:S01]  /*0050*/  LDCU UR12, c[0x0][0x394] ;  /* 0x00007280ff0c77ac */ /* 0x000ee20008000800 */
[----:B------:R-:W4:Y:S05]  /*0060*/  LDCU UR16, c[0x0][0x394] ;  /* 0x00007280ff1077ac */ /* 0x000f2a0008000800 */
[----:B------:R-:W1:Y:S01]  /*0070*/  S2UR UR7, SR_CTAID.X ;  /* 0x00000000000779c3 */ /* 0x000e620000002500 */
[----:B------:R-:W1:Y:S01]  /*0080*/  LDCU UR13, c[0x0][0x390] ;  /* 0x00007200ff0d77ac */ /* 0x000e620008000800 */
[----:B------:R-:W1:Y:S06]  /*0090*/  LDCU UR17, c[0x0][0x390] ;  /* 0x00007200ff1177ac */ /* 0x000e6c0008000800 */
[----:B------:R-:W1:Y:S01]  /*00a0*/  LDC R4, c[0x0][0x360] ;  /* 0x0000d800ff047b82 */ /* 0x000e620000000800 */
[----:B0-----:R-:W-:-:S02]  /*00b0*/  UIMAD UR6, UR11, UR8, URZ ;  /* 0x000000080b0672a4 */ /* 0x001fc4000f8e02ff */
[----:B------:R-:W-:Y:S02]  /*00c0*/  UIMAD.WIDE.U32 UR4, UR10, UR8, URZ ;  /* 0x000000080a0472a5 */ /* 0x000fe4000f8e00ff */
[----:B------:R-:W-:Y:S01]  /*00d0*/  UIMAD UR6, UR10, UR9, UR6 ;  /* 0x000000090a0672a4 */ /* 0x000fe2000f8e0206 */
[----:B------:R-:W0:Y:S03]  /*00e0*/  LDCU UR8, c[0x0][0x370] ;  /* 0x00006e00ff0877ac */ /* 0x000e260008000800 */
[C---:B--2---:R-:W-:Y:S01]  /*00f0*/  IMAD.WIDE.U32 R18, R2.reuse, UR4, RZ ;  /* 0x0000000402127c25 */ /* 0x044fe2000f8e00ff */
[----:B------:R-:W-:Y:S01]  /*0100*/  UIADD3 UR5, UPT, UPT, UR5, UR6, URZ ;  /* 0x0000000605057290 */ /* 0x000fe2000fffe0ff */
[----:B------:R-:W2:Y:S05]  /*0110*/  LDCU.64 UR20, c[0x0][0x390] ;  /* 0x00007200ff1477ac */ /* 0x000eaa0008000a00 */
[----:B------:R-:W-:Y:S01]  /*0120*/  IMAD R0, R2, UR5, RZ ;  /* 0x0000000502007c24 */ /* 0x000fe2000f8e02ff */
[----:B------:R-:W2:Y:S03]  /*0130*/  LDCU.64 UR14, c[0x0][0x390] ;  /* 0x00007200ff0e77ac */ /* 0x000ea60008000a00 */
[----:B------:R-:W-:Y:S01]  /*0140*/  IMAD R5, R3, UR4, R0 ;  /* 0x0000000403057c24 */ /* 0x000fe2000f8e0200 */
[----:B------:R-:W2:Y:S01]  /*0150*/  LDCU.64 UR10, c[0x0][0x380] ;  /* 0x00007000ff0a77ac */ /* 0x000ea20008000a00 */
[----:B-1----:R-:W-:-:S02]  /*0160*/  IMAD R27, R4, UR7, R27 ;  /* 0x00000007041b7c24 */ /* 0x002fc4000f8e021b */
[----:B------:R-:W-:Y:S01]  /*0170*/  IMAD.IADD R5, R19, 0x1, R5 ;  /* 0x0000000113057824 */ /* 0x000fe200078e0205 */
[----:B------:R-:W1:Y:S01]  /*0180*/  LDCU.64 UR18, c[0x0][0x380] ;  /* 0x00007000ff1277ac */ /* 0x000e620008000a00 */
[----:B0-----:R-:W-:Y:S01]  /*0190*/  IMAD R4, R4, UR8, RZ ;  /* 0x0000000804047c24 */ /* 0x001fe2000f8e02ff */
[----:B------:R-:W-:Y:S01]  /*01a0*/  ISETP.GT.U32.AND P0, PT, R18, R27, PT ;  /* 0x0000001b1200720c */ /* 0x000fe20003f04070 */
[----:B------:R-:W0:Y:S03]  /*01b0*/  LDCU.128 UR4, c[0x0][0x380] ;  /* 0x00007000ff0477ac */ /* 0x000e260008000c00 */
[----:B------:R-:W-:-:S13]  /*01c0*/  ISETP.GT.AND.EX P0, PT, R5, RZ, PT, P0 ;  /* 0x000000ff0500720c */ /* 0x000fda0003f04300 */
[----:B-1234-:R-:W-:Y:S05]  /*01d0*/  @!P0 BRA `(.L_x_26) ;  /* 0x0000001800b08947 */ /* 0x01efea0003800000 */
        /* <DEDUP_REMOVED lines=15> */
[----:B------:R-:W1:Y:S01]  /*02d0*/  I2F.U32.RP R0, R4 ;  /* 0x0000000400007306 */ /* 0x000e620000209000 */
[----:B------:R-:W-:Y:S02]  /*02e0*/  IADD3 R13, PT, PT, RZ, -R4, RZ ;  /* 0x80000004ff0d7210 */ /* 0x000fe40007ffe0ff */
[----:B------:R-:W-:-:S05]  /*02f0*/  ISETP.NE.U32.AND P2, PT, R4, RZ, PT ;  /* 0x000000ff0400720c */ /* 0x000fca0003f45070 */
[----:B-1----:R-:W1:Y:S02]  /*0300*/  MUFU.RCP R0, R0 ;  /* 0x0000000000007308 */ /* 0x002e640000001000 */
[----:B-1----:R-:W-:-:S06]  /*0310*/  VIADD R10, R0, 0xffffffe ;  /* 0x0ffffffe000a7836 */ /* 0x002fcc0000000000 */
[----:B------:R1:W2:Y:S02]  /*0320*/  F2I.FTZ.U32.TRUNC.NTZ R11, R10 ;  /* 0x0000000a000b7305 */ /* 0x0002a4000021f000 */
[----:B-1----:R-:W-:Y:S02]  /*0330*/  IMAD.MOV.U32 R10, RZ, RZ, RZ ;  /* 0x000000ffff0a7224 */ /* 0x002fe400078e00ff */
[----:B--2---:R-:W-:-:S04]  /*0340*/  IMAD R13, R13, R11, RZ ;  /* 0x0000000b0d0d7224 */ /* 0x004fc800078e02ff */
[----:B------:R-:W-:-:S04]  /*0350*/  IMAD.HI.U32 R2, R11, R13, R10 ;  /* 0x0000000d0b027227 */ /* 0x000fc800078e000a */
[----:B------:R-:W-:Y:S02]  /*0360*/  IMAD.MOV.U32 R11, RZ, RZ, RZ ;  /* 0x000000ffff0b7224 */ /* 0x000fe400078e00ff */
[----:B------:R-:W-:-:S04]  /*0370*/  IMAD.HI.U32 R2, R2, R3, RZ ;  /* 0x0000000302027227 */ /* 0x000fc800078e00ff */
[----:B------:R-:W-:-:S04]  /*0380*/  IMAD.MOV R6, RZ, RZ, -R2 ;  /* 0x000000ffff067224 */ /* 0x000fc800078e0a02 */
[----:B------:R-:W-:-:S05]  /*0390*/  IMAD R3, R4, R6, R3 ;  /* 0x0000000604037224 */ /* 0x000fca00078e0203 */
[----:B------:R-:W-:-:S13]  /*03a0*/  ISETP.GE.U32.AND P0, PT, R3, R4, PT ;  /* 0x000000040300720c */ /* 0x000fda0003f06070 */
[----:B------:R-:W-:Y:S02]  /*03b0*/  @P0 IMAD.IADD R3, R3, 0x1, -R4 ;  /* 0x0000000103030824 */ /* 0x000fe400078e0a04 */
[----:B------:R-:W-:-:S03]  /*03c0*/  @P0 VIADD R2, R2, 0x1 ;  /* 0x0000000102020836 */ /* 0x000fc60000000000 */
[----:B------:R-:W-:-:S13]  /*03d0*/  ISETP.GE.U32.AND P1, PT, R3, R4, PT ;  /* 0x000000040300720c */ /* 0x000fda0003f26070 */
[----:B------:R-:W-:Y:S02]  /*03e0*/  @P1 IADD3 R2, PT, PT, R2, 0x1, RZ ;  /* 0x0000000102021810 */ /* 0x000fe40007ffe0ff */
[----:B------:R-:W-:-:S05]  /*03f0*/  @!P2 LOP3.LUT R2, RZ, R4, RZ, 0x33, !PT ;  /* 0x00000004ff02a212 */ /* 0x000fca00078e33ff */
[----:B------:R-:W-:Y:S01]  /*0400*/  IMAD.MOV.U32 R10, RZ, RZ, R2 ;  /* 0x000000ffff0a7224 */ /* 0x000fe200078e0002 */
[----:B------:R-:W-:Y:S06]  /*0410*/  BRA `(.L_x_29) ;  /* 0x0000000000087947 */ /* 0x000fec0003800000 */
.L_x_28:
[----:B------:R-:W-:-:S07]  /*0420*/  MOV R0, 0x440 ;  /* 0x0000044000007802 */ /* 0x000fce0000000f00 */
[----:B0-----:R-:W-:Y:S05]  /*0430*/  CALL.REL.NOINC `($__internal_3_$__cuda_sm20_div_u64) ;  /* 0x0000001c00707944 */ /* 0x001fea0003c00000 */
.L_x_29:
[----:B0-----:R-:W-:Y:S05]  /*0440*/  BSYNC.RECONVERGENT B1 ;  /* 0x0000000000017941 */ /* 0x001fea0003800200 */
.L_x_27:
[----:B------:R-:W0:Y:S01]  /*0450*/  LDC.64 R12, c[0x0][0x390] ;  /* 0x0000e400ff0c7b82 */ /* 0x000e220000000a00 */
[----:B------:R-:W-:Y:S01]  /*0460*/  IADD3 R9, P1, PT, R10, R9, RZ ;  /* 0x000000090a097210 */ /* 0x000fe20007f3e0ff */
[----:B------:R-:W0:Y:S01]  /*0470*/  LDCU.64 UR8, c[0x0][0x3a8] ;  /* 0x00007500ff0877ac */ /* 0x000e220008000a00 */
[----:B------:R-:W-:Y:S02]  /*0480*/  BSSY.RECONVERGENT B1, `(.L_x_30) ;  /* 0x0000061000017945 */ /* 0x000fe40003800200 */
[----:B------:R-:W-:Y:S01]  /*0490*/  LOP3.LUT R6, R9, 0x3, RZ, 0xc0, !PT ;  /* 0x0000000309067812 */ /* 0x000fe200078ec0ff */
[----:B------:R-:W-:Y:S02]  /*04a0*/  IMAD.X R10, RZ, RZ, R11, P1 ;  /* 0x000000ffff0a7224 */ /* 0x000fe400008e060b */
[----:B------:R-:W1:Y:S01]  /*04b0*/  LDC R3, c[0x0][0x390] ;  /* 0x0000e400ff037b82 */ /* 0x000e620000000800 */
[----:B------:R-:W-:-:S04]  /*04c0*/  ISETP.NE.U32.AND P0, PT, R6, 0x3, PT ;  /* 0x000000030600780c */ /* 0x000fc80003f05070 */
[----:B------:R-:W-:-:S03]  /*04d0*/  ISETP.NE.AND.EX P0, PT, RZ, RZ, PT, P0 ;  /* 0x000000ffff00720c */ /* 0x000fc60003f05300 */
[----:B------:R-:W2:Y:S08]  /*04e0*/  LDC R2, c[0x0][0x394] ;  /* 0x0000e500ff027b82 */ /* 0x000eb00000000800 */
[----:B------:R-:W3:Y:S01]  /*04f0*/  LDC.64 R16, c[0x0][0x358] ;  /* 0x0000d600ff107b82 */ /* 0x000ee20000000a00 */
[C---:B0-----:R-:W-:Y:S02]  /*0500*/  IMAD R0, R12.reuse, UR9, RZ ;  /* 0x000000090c007c24 */ /* 0x041fe4000f8e02ff */
[----:B------:R-:W-:-:S04]  /*0510*/  IMAD.WIDE.U32 R14, R12, UR8, RZ ;  /* 0x000000080c0e7c25 */ /* 0x000fc8000f8e00ff */
[----:B------:R-:W-:-:S04]  /*0520*/  IMAD R13, R13, UR8, R0 ;  /* 0x000000080d0d7c24 */ /* 0x000fc8000f8e0200 */
[----:B------:R-:W-:Y:S01]  /*0530*/  IMAD.IADD R0, R15, 0x1, R13 ;  /* 0x000000010f007824 */ /* 0x000fe200078e020d */
[----:B-1----:R-:W-:Y:S06]  /*0540*/  @!P0 BRA `(.L_x_31) ;  /* 0x0000000400508947 */ /* 0x002fec0003800000 */
[----:B------:R-:W0:Y:S01]  /*0550*/  LDCU.64 UR8, c[0x0][0x388] ;  /* 0x00007100ff0877ac */ /* 0x000e220008000a00 */
[----:B------:R-:W-:Y:S01]  /*0560*/  IADD3 R13, PT, PT, R9, 0x1, RZ ;  /* 0x00000001090d7810 */ /* 0x000fe20007ffe0ff */
[----:B------:R-:W-:-:S03]  /*0570*/  IMAD.MOV.U32 R12, RZ, RZ, RZ ;  /* 0x000000ffff0c7224 */ /* 0x000fc600078e00ff */
[----:B------:R-:W-:Y:S02]  /*0580*/  LOP3.LUT R13, R13, 0x3, RZ, 0xc0, !PT ;  /* 0x000000030d0d7812 */ /* 0x000fe400078ec0ff */
[----:B0-----:R-:W-:-:S04]  /*0590*/  LEA R11, P0, R27, UR8, 0x2 ;  /* 0x000000081b0b7c11 */ /* 0x001fc8000f8010ff */
[----:B------:R-:W-:-:S09]  /*05a0*/  LEA.HI.X R25, R27, UR9, R7, 0x2, P0 ;  /* 0x000000091b197c11 */ /* 0x000fd200080f1407 */
.L_x_38:
[----:B------:R-:W-:Y:S01]  /*05b0*/  LOP3.LUT R6, R7, R0, RZ, 0xfc, !PT ;  /* 0x0000000007067212 */ /* 0x000fe200078efcff */
[----:B------:R-:W-:Y:S03]  /*05c0*/  BSSY.RECONVERGENT B2, `(.L_x_32) ;  /* 0x000001b000027945 */ /* 0x000fe60003800200 */
[----:B------:R-:W-:-:S13]  /*05d0*/  ISETP.NE.U32.AND P0, PT, R6, RZ, PT ;  /* 0x000000ff0600720c */ /* 0x000fda0003f05070 */
[----:B0-----:R-:W-:Y:S05]  /*05e0*/  @P0 BRA `(.L_x_33) ;  /* 0x0000000000540947 */ /* 0x001fea0003800000 */
[----:B------:R-:W0:Y:S01]  /*05f0*/  I2F.U32.RP R6, R14 ;  /* 0x0000000e00067306 */ /* 0x000e220000209000 */
[----:B------:R-:W-:-:S07]  /*0600*/  ISETP.NE.U32.AND P2, PT, R14, RZ, PT ;  /* 0x000000ff0e00720c */ /* 0x000fce0003f45070 */
[----:B0-----:R-:W0:Y:S02]  /*0610*/  MUFU.RCP R6, R6 ;  /* 0x0000000600067308 */ /* 0x001e240000001000 */
[----:B0-----:R-:W-:-:S06]  /*0620*/  VIADD R20, R6, 0xffffffe ;  /* 0x0ffffffe06147836 */ /* 0x001fcc0000000000 */
[----:B------:R0:W1:Y:S02]  /*0630*/  F2I.FTZ.U32.TRUNC.NTZ R21, R20 ;  /* 0x0000001400157305 */ /* 0x000064000021f000 */
[----:B0-----:R-:W-:Y:S02]  /*0640*/  IMAD.MOV.U32 R20, RZ, RZ, RZ ;  /* 0x000000ffff147224 */ /* 0x001fe400078e00ff */
[----:B-1----:R-:W-:-:S04]  /*0650*/  IMAD.MOV R23, RZ, RZ, -R21 ;  /* 0x000000ffff177224 */ /* 0x002fc800078e0a15 */
[----:B------:R-:W-:-:S04]  /*0660*/  IMAD R23, R23, R14, RZ ;  /* 0x0000000e17177224 */ /* 0x000fc800078e02ff */
[----:B------:R-:W-:-:S06]  /*0670*/  IMAD.HI.U32 R8, R21, R23, R20 ;  /* 0x0000001715087227 */ /* 0x000fcc00078e0014 */
[----:B------:R-:W-:-:S05]  /*0680*/  IMAD.HI.U32 R8, R8, R27, RZ ;  /* 0x0000001b08087227 */ /* 0x000fca00078e00ff */
[----:B------:R-:W-:-:S05]  /*0690*/  IADD3 R21, PT, PT, -R8, RZ, RZ ;  /* 0x000000ff08157210 */ /* 0x000fca0007ffe1ff */
[----:B------:R-:W-:-:S05]  /*06a0*/  IMAD R21, R14, R21, R27 ;  /* 0x000000150e157224 */ /* 0x000fca00078e021b */
[----:B------:R-:W-:-:S13]  /*06b0*/  ISETP.GE.U32.AND P0, PT, R21, R14, PT ;  /* 0x0000000e1500720c */ /* 0x000fda0003f06070 */
[----:B------:R-:W-:Y:S02]  /*06c0*/  @P0 IMAD.IADD R21, R21, 0x1, -R14 ;  /* 0x0000000115150824 */ /* 0x000fe400078e0a0e */
[----:B------:R-:W-:-:S03]  /*06d0*/  @P0 VIADD R8, R8, 0x1 ;  /* 0x0000000108080836 */ /* 0x000fc60000000000 */
[----:B------:R-:W-:Y:S01]  /*06e0*/  ISETP.GE.U32.AND P1, PT, R21, R14, PT ;  /* 0x0000000e1500720c */ /* 0x000fe20003f26070 */
[----:B------:R-:W-:-:S12]  /*06f0*/  HFMA2 R21, -RZ, RZ, 0, 0 ;  /* 0x00000000ff157431 */ /* 0x000fd800000001ff */
[----:B------:R-:W-:Y:S01]  /*0700*/  @P1 VIADD R8, R8, 0x1 ;  /* 0x0000000108081836 */ /* 0x000fe20000000000 */
[----:B------:R-:W-:-:S05]  /*0710*/  @!P2 LOP3.LUT R8, RZ, R14, RZ, 0x33, !PT ;  /* 0x0000000eff08a212 */ /* 0x000fca00078e33ff */
[----:B------:R-:W-:Y:S01]  /*0720*/  IMAD.MOV.U32 R20, RZ, RZ, R8 ;  /* 0x000000ffff147224 */ /* 0x000fe200078e0008 */
[----:B------:R-:W-:Y:S06]  /*0730*/  BRA `(.L_x_34) ;  /* 0x00000000000c7947 */ /* 0x000fec0003800000 */
.L_x_33:
[----:B------:R-:W-:Y:S01]  /*0740*/  IMAD.MOV.U32 R24, RZ, RZ, R14 ;  /* 0x000000ffff187224 */ /* 0x000fe200078e000e */
[----:B------:R-:W-:-:S07]  /*0750*/  MOV R22, 0x770 ;  /* 0x0000077000167802 */ /* 0x000fce0000000f00 */
[----:B--23--:R-:W-:Y:S05]  /*0760*/  CALL.REL.NOINC `($__internal_2_$__cuda_sm20_div_s64) ;  /* 0x0000001400587944 */ /* 0x00cfea0003c00000 */
.L_x_34:
[----:B------:R-:W-:Y:S05]  /*0770*/  BSYNC.RECONVERGENT B2 ;  /* 0x0000000000027941 */ /* 0x000fea0003800200 */
.L_x_32:
[----:B------:R-:W-:Y:S01]  /*0780*/  LOP3.LUT R6, R7, UR12, RZ, 0xfc, !PT ;  /* 0x0000000c07067c12 */ /* 0x000fe2000f8efcff */
[----:B------:R-:W-:Y:S03]  /*0790*/  BSSY.RECONVERGENT B2, `(.L_x_35) ;  /* 0x000001a000027945 */ /* 0x000fe60003800200 */
[----:B------:R-:W-:-:S13]  /*07a0*/  ISETP.NE.U32.AND P0, PT, R6, RZ, PT ;  /* 0x000000ff0600720c */ /* 0x000fda0003f05070 */
[----:B------:R-:W-:Y:S05]  /*07b0*/  @P0 BRA `(.L_x_36) ;  /* 0x0000000000500947 */ /* 0x000fea0003800000 */
[----:B------:R-:W0:Y:S01]  /*07c0*/  I2F.U32.RP R6, UR13 ;  /* 0x0000000d00067d06 */ /* 0x000e220008209000 */
[----:B------:R-:W-:-:S07]  /*07d0*/  ISETP.NE.U32.AND P1, PT, RZ, UR13, PT ;  /* 0x0000000dff007c0c */ /* 0x000fce000bf25070 */
[----:B0-----:R-:W0:Y:S02]  /*07e0*/  MUFU.RCP R6, R6 ;  /* 0x0000000600067308 */ /* 0x001e240000001000 */
[----:B0-----:R-:W-:-:S06]  /*07f0*/  VIADD R22, R6, 0xffffffe ;  /* 0x0ffffffe06167836 */ /* 0x001fcc0000000000 */
[----:B------:R0:W1:Y:S02]  /*0800*/  F2I.FTZ.U32.TRUNC.NTZ R23, R22 ;  /* 0x0000001600177305 */ /* 0x000064000021f000 */
[----:B0-----:R-:W-:Y:S02]  /*0810*/  IMAD.MOV.U32 R22, RZ, RZ, RZ ;  /* 0x000000ffff167224 */ /* 0x001fe400078e00ff */
[----:B-1----:R-:W-:-:S04]  /*0820*/  IMAD.MOV R29, RZ, RZ, -R23 ;  /* 0x000000ffff1d7224 */ /* 0x002fc800078e0a17 */
[----:B------:R-:W-:-:S04]  /*0830*/  IMAD R29, R29, UR13, RZ ;  /* 0x0000000d1d1d7c24 */ /* 0x000fc8000f8e02ff */
[----:B------:R-:W-:-:S04]  /*0840*/  IMAD.HI.U32 R8, R23, R29, R22 ;  /* 0x0000001d17087227 */ /* 0x000fc800078e0016 */
[----:B------:R-:W-:Y:S02]  /*0850*/  IMAD.MOV.U32 R23, RZ, RZ, RZ ;  /* 0x000000ffff177224 */ /* 0x000fe400078e00ff */
[----:B------:R-:W-:-:S05]  /*0860*/  IMAD.HI.U32 R8, R8, R27, RZ ;  /* 0x0000001b08087227 */ /* 0x000fca00078e00ff */
[----:B------:R-:W-:-:S05]  /*0870*/  IADD3 R8, PT, PT, -R8, RZ, RZ ;  /* 0x000000ff08087210 */ /* 0x000fca0007ffe1ff */
[----:B------:R-:W-:-:S05]  /*0880*/  IMAD R8, R8, UR13, R27 ;  /* 0x0000000d08087c24 */ /* 0x000fca000f8e021b */
[----:B------:R-:W-:-:S13]  /*0890*/  ISETP.GE.U32.AND P0, PT, R8, UR13, PT ;  /* 0x0000000d08007c0c */ /* 0x000fda000bf06070 */
[----:B------:R-:W-:-:S05]  /*08a0*/  @P0 VIADD R8, R8, -UR13 ;  /* 0x8000000d08080c36 */ /* 0x000fca0008000000 */
[----:B------:R-:W-:-:S13]  /*08b0*/  ISETP.GE.U32.AND P0, PT, R8, UR13, PT ;  /* 0x0000000d08007c0c */ /* 0x000fda000bf06070 */
[----:B------:R-:W-:Y:S01]  /*08c0*/  @P0 VIADD R8, R8, -UR13 ;  /* 0x8000000d08080c36 */ /* 0x000fe20008000000 */
[----:B------:R-:W-:-:S05]  /*08d0*/  @!P1 LOP3.LUT R8, RZ, UR13, RZ, 0x33, !PT ;  /* 0x0000000dff089c12 */ /* 0x000fca000f8e33ff */
[----:B------:R-:W-:Y:S01]  /*08e0*/  IMAD.MOV.U32 R22, RZ, RZ, R8 ;  /* 0x000000ffff167224 */ /* 0x000fe200078e0008 */
[----:B------:R-:W-:Y:S06]  /*08f0*/  BRA `(.L_x_37) ;  /* 0x00000000000c7947 */ /* 0x000fec0003800000 */
.L_x_36:
[----:B------:R-:W-:-:S07]  /*0900*/  MOV R6, 0x920 ;  /* 0x0000092000067802 */ /* 0x000fce0000000f00 */
[----:B--23--:R-:W-:Y:S05]  /*0910*/  CALL.REL.NOINC `($__internal_4_$__cuda_sm20_rem_s64) ;  /* 0x0000001c00447944 */ /* 0x00cfea0003c00000 */
[----:B------:R-:W-:-:S07]  /*0920*/  MOV R22, R8 ;  /* 0x0000000800167202 */ /* 0x000fce0000000f00 */
.L_x_37:
[----:B------:R-:W-:Y:S05]  /*0930*/  BSYNC.RECONVERGENT B2 ;  /* 0x0000000000027941 */ /* 0x000fea0003800200 */
.L_x_35:
[----:B------:R-:W-:Y:S01]  /*0940*/  IMAD R21, R21, UR14, RZ ;  /* 0x0000000e15157c24 */ /* 0x000fe2000f8e02ff */
[----:B---3--:R-:W-:Y:S01]  /*0950*/  R2UR UR8, R16 ;  /* 0x00000000100872ca */ /* 0x008fe200000e0000 */
[----:B------:R-:W-:Y:S01]  /*0960*/  IMAD.WIDE.U32 R22, R20, UR14, R22 ;  /* 0x0000000e14167c25 */ /* 0x000fe2000f8e0016 */
[----:B------:R-:W-:-:S03]  /*0970*/  R2UR UR9, R17 ;  /* 0x00000000110972ca */ /* 0x000fc600000e0000 */
[----:B------:R-:W-:Y:S01]  /*0980*/  IMAD R21, R20, UR15, R21 ;  /* 0x0000000f14157c24 */ /* 0x000fe2000f8e0215 */
[----:B------:R-:W-:-:S03]  /*0990*/  LEA R20, P0, R22, UR10, 0x2 ;  /* 0x0000000a16147c11 */ /* 0x000fc6000f8010ff */
[----:B------:R-:W-:-:S05]  /*09a0*/  IMAD.IADD R21, R23, 0x1, R21 ;  /* 0x0000000117157824 */ /* 0x000fca00078e0215 */
[----:B------:R-:W-:-:S05]  /*09b0*/  LEA.HI.X R21, R22, UR11, R21, 0x2, P0 ;  /* 0x0000000b16157c11 */ /* 0x000fca00080f1415 */
[----:B------:R0:W3:Y:S01]  /*09c0*/  LDG.E R23, desc[UR8][R20.64] ;  /* 0x0000000814177981 */ /* 0x0000e2000c1e1900 */
[----:B------:R-:W-:Y:S02]  /*09d0*/  IADD3 R13, P0, PT, R13, -0x1, RZ ;  /* 0xffffffff0d0d7810 */ /* 0x000fe40007f1e0ff */
[----:B------:R-:W-:Y:S02]  /*09e0*/  IADD3 R27, P1, PT, R4, R27, RZ ;  /* 0x0000001b041b7210 */ /* 0x000fe40007f3e0ff */
[----:B------:R-:W-:Y:S02]  /*09f0*/  IADD3.X R12, PT, PT, R12, -0x1, RZ, P0, !PT ;  /* 0xffffffff0c0c7810 */ /* 0x000fe400007fe4ff */
[----:B------:R-:W-:Y:S01]  /*0a00*/  ISETP.NE.U32.AND P0, PT, R13, RZ, PT ;  /* 0x000000ff0d00720c */ /* 0x000fe20003f05070 */
[----:B------:R-:W-:Y:S02]  /*0a10*/  IMAD.X R7, RZ, RZ, R7, P1 ;  /* 0x000000ffff077224 */ /* 0x000fe400008e0607 */
[----:B0-----:R-:W-:Y:S01]  /*0a20*/  IMAD.MOV.U32 R20, RZ, RZ, R11 ;  /* 0x000000ffff147224 */ /* 0x001fe200078e000b */
[----:B------:R-:W-:Y:S01]  /*0a30*/  ISETP.NE.AND.EX P0, PT, R12, RZ, PT, P0 ;  /* 0x000000ff0c00720c */ /* 0x000fe20003f05300 */
[----:B------:R-:W-:Y:S01]  /*0a40*/  IMAD.MOV.U32 R21, RZ, RZ, R25 ;  /* 0x000000ffff157224 */ /* 0x000fe200078e0019 */
[----:B------:R-:W-:-:S04]  /*0a50*/  LEA R11, P2, R4, R11, 0x2 ;  /* 0x0000000b040b7211 */ /* 0x000fc800078410ff */
[----:B------:R-:W-:Y:S01]  /*0a60*/  LEA.HI.X R25, R4, R25, RZ, 0x2, P2 ;  /* 0x0000001904197211 */ /* 0x000fe200010f14ff */
[----:B---3--:R0:W-:Y:S06]  /*0a70*/  STG.E desc[UR8][R20.64], R23 ;  /* 0x0000001714007986 */ /* 0x0081ec000c101908 */
[----:B------:R-:W-:Y:S05]  /*0a80*/  @P0 BRA `(.L_x_38) ;  /* 0xfffffff800c80947 */ /* 0x000fea000383ffff */
.L_x_31:
[----:B------:R-:W-:Y:S05]  /*0a90*/  BSYNC.RECONVERGENT B1 ;  /* 0x0000000000017941 */ /* 0x000fea0003800200 */
.L_x_30:
[----:B------:R-:W-:-:S04]  /*0aa0*/  ISETP.GE.U32.AND P0, PT, R9, 0x3, PT ;  /* 0x000000030900780c */ /* 0x000fc80003f06070 */
[----:B------:R-:W-:-:S13]  /*0ab0*/  ISETP.GE.U32.AND.EX P0, PT, R10, RZ, PT, P0 ;  /* 0x000000ff0a00720c */ /* 0x000fda0003f06100 */
[----:B------:R-:W-:Y:S05]  /*0ac0*/  @!P0 BRA `(.L_x_26) ;  /* 0x0000001000748947 */ /* 0x000fea0003800000 */
.L_x_63:
[----:B------:R-:W-:Y:S01]  /*0ad0*/  LOP3.LUT R6, R7, R0, RZ, 0xfc, !PT ;  /* 0x0000000007067212 */ /* 0x000fe200078efcff */
[----:B------:R-:W-:Y:S03]  /*0ae0*/  BSSY.RECONVERGENT B1, `(.L_x_39) ;  /* 0x000001c000017945 */ /* 0x000fe60003800200 */
[----:B------:R-:W-:-:S13]  /*0af0*/  ISETP.NE.U32.AND P0, PT, R6, RZ, PT ;  /* 0x000000ff0600720c */ /* 0x000fda0003f05070 */
[----:B-1----:R-:W-:Y:S05]  /*0b00*/  @P0 BRA `(.L_x_40) ;  /* 0x0000000000500947 */ /* 0x002fea0003800000 */
[----:B------:R-:W1:Y:S01]  /*0b10*/  I2F.U32.RP R6, R14 ;  /* 0x0000000e00067306 */ /* 0x000e620000209000 */
[----:B------:R-:W-:-:S07]  /*0b20*/  ISETP.NE.U32.AND P2, PT, R14, RZ, PT ;  /* 0x000000ff0e00720c */ /* 0x000fce0003f45070 */
[----:B-1----:R-:W1:Y:S02]  /*0b30*/  MUFU.RCP R6, R6 ;  /* 0x0000000600067308 */ /* 0x002e640000001000 */
[----:B-1----:R-:W-:-:S06]  /*0b40*/  IADD3 R8, PT, PT, R6, 0xffffffe, RZ ;  /* 0x0ffffffe06087810 */ /* 0x002fcc0007ffe0ff */
[----:B------:R1:W4:Y:S02]  /*0b50*/  F2I.FTZ.U32.TRUNC.NTZ R9, R8 ;  /* 0x0000000800097305 */ /* 0x000324000021f000 */
[----:B-1----:R-:W-:Y:S02]  /*0b60*/  IMAD.MOV.U32 R8, RZ, RZ, RZ ;  /* 0x000000ffff087224 */ /* 0x002fe400078e00ff */
[----:B----4-:R-:W-:-:S04]  /*0b70*/  IMAD.MOV R11, RZ, RZ, -R9 ;  /* 0x000000ffff0b7224 */ /* 0x010fc800078e0a09 */
[----:B------:R-:W-:-:S04]  /*0b80*/  IMAD R11, R11, R14, RZ ;  /* 0x0000000e0b0b7224 */ /* 0x000fc800078e02ff */
[----:B------:R-:W-:-:S04]  /*0b90*/  IMAD.HI.U32 R10, R9, R11, R8 ;  /* 0x0000000b090a7227 */ /* 0x000fc800078e0008 */
[----:B------:R-:W-:Y:S02]  /*0ba0*/  IMAD.MOV.U32 R11, RZ, RZ, RZ ;  /* 0x000000ffff0b7224 */ /* 0x000fe400078e00ff */
[----:B------:R-:W-:-:S04]  /*0bb0*/  IMAD.HI.U32 R10, R10, R27, RZ ;  /* 0x0000001b0a0a7227 */ /* 0x000fc800078e00ff */
[----:B------:R-:W-:-:S04]  /*0bc0*/  IMAD.MOV R9, RZ, RZ, -R10 ;  /* 0x000000ffff097224 */ /* 0x000fc800078e0a0a */
[----:B------:R-:W-:-:S05]  /*0bd0*/  IMAD R9, R14, R9, R27 ;  /* 0x000000090e097224 */ /* 0x000fca00078e021b */
[----:B------:R-:W-:-:S13]  /*0be0*/  ISETP.GE.U32.AND P0, PT, R9, R14, PT ;  /* 0x0000000e0900720c */ /* 0x000fda0003f06070 */
[----:B------:R-:W-:Y:S01]  /*0bf0*/  @P0 IMAD.IADD R9, R9, 0x1, -R14 ;  /* 0x0000000109090824 */ /* 0x000fe200078e0a0e */
[----:B------:R-:W-:-:S04]  /*0c00*/  @P0 IADD3 R10, PT, PT, R10, 0x1, RZ ;  /* 0x000000010a0a0810 */ /* 0x000fc80007ffe0ff */
[----:B------:R-:W-:-:S13]  /*0c10*/  ISETP.GE.U32.AND P1, PT, R9, R14, PT ;  /* 0x0000000e0900720c */ /* 0x000fda0003f26070 */
[----:B------:R-:W-:Y:S01]  /*0c20*/  @P1 VIADD R10, R10, 0x1 ;  /* 0x000000010a0a1836 */ /* 0x000fe20000000000 */
[----:B------:R-:W-:Y:S01]  /*0c30*/  @!P2 LOP3.LUT R10, RZ, R14, RZ, 0x33, !PT ;  /* 0x0000000eff0aa212 */ /* 0x000fe200078e33ff */
[----:B------:R-:W-:Y:S06]  /*0c40*/  BRA `(.L_x_41) ;  /* 0x0000000000147947 */ /* 0x000fec0003800000 */
.L_x_40:
[----:B------:R-:W-:Y:S01]  /*0c50*/  IMAD.MOV.U32 R24, RZ, RZ, R14 ;  /* 0x000000ffff187224 */ /* 0x000fe200078e000e */
[----:B------:R-:W-:-:S07]  /*0c60*/  MOV R22, 0xc80 ;  /* 0x00000c8000167802 */ /* 0x000fce0000000f00 */
[----:B0-23--:R-:W-:Y:S05]  /*0c70*/  CALL.REL.NOINC `($__internal_2_$__cuda_sm20_div_s64) ;  /* 0x0000001000147944 */ /* 0x00dfea0003c00000 */
[----:B------:R-:W-:Y:S01]  /*0c80*/  IMAD.MOV.U32 R10, RZ, RZ, R20 ;  /* 0x000000ffff0a7224 */ /* 0x000fe200078e0014 */
[----:B------:R-:W-:-:S07]  /*0c90*/  MOV R11, R21 ;  /* 0x00000015000b7202 */ /* 0x000fce0000000f00 */
.L_x_41:
[----:B------:R-:W-:Y:S05]  /*0ca0*/  BSYNC.RECONVERGENT B1 ;  /* 0x0000000000017941 */ /* 0x000fea0003800200 */
.L_x_39:
[----:B------:R-:W-:Y:S01]  /*0cb0*/  LOP3.LUT R6, R7, UR16, RZ, 0xfc, !PT ;  /* 0x0000001007067c12 */ /* 0x000fe2000f8efcff */
[----:B------:R-:W-:Y:S03]  /*0cc0*/  BSSY.RECONVERGENT B1, `(.L_x_42) ;  /* 0x0000019000017945 */ /* 0x000fe60003800200 */
[----:B------:R-:W-:-:S13]  /*0cd0*/  ISETP.NE.U32.AND P0, PT, R6, RZ, PT ;  /* 0x000000ff0600720c */ /* 0x000fda0003f05070 */
[----:B------:R-:W-:Y:S05]  /*0ce0*/  @P0 BRA `(.L_x_43) ;  /* 0x00000000004c0947 */ /* 0x000fea0003800000 */
[----:B------:R-:W1:Y:S01]  /*0cf0*/  I2F.U32.RP R12, UR17 ;  /* 0x00000011000c7d06 */ /* 0x000e620008209000 */
[----:B------:R-:W-:Y:S01]  /*0d00*/  IMAD.MOV.U32 R8, RZ, RZ, RZ ;  /* 0x000000ffff087224 */ /* 0x000fe200078e00ff */
[----:B------:R-:W-:-:S06]  /*0d10*/  ISETP.NE.U32.AND P1, PT, RZ, UR17, PT ;  /* 0x00000011ff007c0c */ /* 0x000fcc000bf25070 */
[----:B-1----:R-:W1:Y:S02]  /*0d20*/  MUFU.RCP R12, R12 ;  /* 0x0000000c000c7308 */ /* 0x002e640000001000 */
[----:B-1----:R-:W-:-:S06]  /*0d30*/  VIADD R9, R12, 0xffffffe ;  /* 0x0ffffffe0c097836 */ /* 0x002fcc0000000000 */
[----:B------:R-:W1:Y:S02]  /*0d40*/  F2I.FTZ.U32.TRUNC.NTZ R9, R9 ;  /* 0x0000000900097305 */ /* 0x000e64000021f000 */
[----:B-1----:R-:W-:-:S04]  /*0d50*/  IMAD.MOV R13, RZ, RZ, -R9 ;  /* 0x000000ffff0d7224 */ /* 0x002fc800078e0a09 */
[----:B------:R-:W-:-:S04]  /*0d60*/  IMAD R13, R13, UR17, RZ ;  /* 0x000000110d0d7c24 */ /* 0x000fc8000f8e02ff */
[----:B------:R-:W-:-:S04]  /*0d70*/  IMAD.HI.U32 R6, R9, R13, R8 ;  /* 0x0000000d09067227 */ /* 0x000fc800078e0008 */
[----:B------:R-:W-:Y:S02]  /*0d80*/  IMAD.MOV.U32 R9, RZ, RZ, RZ ;  /* 0x000000ffff097224 */ /* 0x000fe400078e00ff */
[----:B------:R-:W-:-:S04]  /*0d90*/  IMAD.HI.U32 R6, R6, R27, RZ ;  /* 0x0000001b06067227 */ /* 0x000fc800078e00ff */
[----:B------:R-:W-:-:S04]  /*0da0*/  IMAD.MOV R6, RZ, RZ, -R6 ;  /* 0x000000ffff067224 */ /* 0x000fc800078e0a06 */
[----:B------:R-:W-:-:S05]  /*0db0*/  IMAD R8, R6, UR17, R27 ;  /* 0x0000001106087c24 */ /* 0x000fca000f8e021b */
[----:B------:R-:W-:-:S13]  /*0dc0*/  ISETP.GE.U32.AND P0, PT, R8, UR17, PT ;  /* 0x0000001108007c0c */ /* 0x000fda000bf06070 */
[----:B------:R-:W-:-:S04]  /*0dd0*/  @P0 IADD3 R8, PT, PT, R8, -UR17, RZ ;  /* 0x8000001108080c10 */ /* 0x000fc8000fffe0ff */
[----:B------:R-:W-:-:S13]  /*0de0*/  ISETP.GE.U32.AND P0, PT, R8, UR17, PT ;  /* 0x0000001108007c0c */ /* 0x000fda000bf06070 */
[----:B------:R-:W-:Y:S01]  /*0df0*/  @P0 VIADD R8, R8, -UR17 ;  /* 0x8000001108080c36 */ /* 0x000fe20008000000 */
[----:B------:R-:W-:Y:S01]  /*0e00*/  @!P1 LOP3.LUT R8, RZ, UR17, RZ, 0x33, !PT ;  /* 0x00000011ff089c12 */ /* 0x000fe2000f8e33ff */
[----:B------:R-:W-:Y:S06]  /*0e10*/  BRA `(.L_x_44) ;  /* 0x00000000000c7947 */ /* 0x000fec0003800000 */
.L_x_43:
[----:B------:R-:W-:-:S07]  /*0e20*/  MOV R6, 0xe40 ;  /* 0x00000e4000067802 */ /* 0x000fce0000000f00 */
[----:B0-23--:R-:W-:Y:S05]  /*0e30*/  CALL.REL.NOINC `($__internal_4_$__cuda_sm20_rem_s64) ;  /* 0x0000001400fc7944 */ /* 0x00dfea0003c00000 */
[----:B------:R-:W-:-:S07]  /*0e40*/  IMAD.MOV.U32 R9, RZ, RZ, R23 ;  /* 0x000000ffff097224 */ /* 0x000fce00078e0017 */
.L_x_44:
[----:B------:R-:W-:Y:S05]  /*0e50*/  BSYNC.RECONVERGENT B1 ;  /* 0x0000000000017941 */ /* 0x000fea0003800200 */
.L_x_42:
[----:B------:R-:W-:Y:S01]  /*0e60*/  IMAD R11, R11, UR20, RZ ;  /* 0x000000140b0b7c24 */ /* 0x000fe2000f8e02ff */
[----:B---3--:R-:W-:Y:S01]  /*0e70*/  R2UR UR8, R16 ;  /* 0x00000000100872ca */ /* 0x008fe200000e0000 */
[----:B------:R-:W-:Y:S01]  /*0e80*/  IMAD.WIDE.U32 R8, R10, UR20, R8 ;  /* 0x000000140a087c25 */ /* 0x000fe2000f8e0008 */
[----:B------:R-:W-:-:S03]  /*0e90*/  R2UR UR9, R17 ;  /* 0x00000000110972ca */ /* 0x000fc600000e0000 */
[----:B------:R-:W-:Y:S01]  /*0ea0*/  IMAD R11, R10, UR21, R11 ;  /* 0x000000150a0b7c24 */ /* 0x000fe2000f8e020b */
[----:B------:R-:W-:-:S03]  /*0eb0*/  LEA R10, P0, R8, UR4, 0x2 ;  /* 0x00000004080a7c11 */ /* 0x000fc6000f8010ff */
[----:B------:R-:W-:-:S05]  /*0ec0*/  IMAD.IADD R9, R9, 0x1, R11 ;  /* 0x0000000109097824 */ /* 0x000fca00078e020b */
[----:B------:R-:W-:-:S06]  /*0ed0*/  LEA.HI.X R11, R8, UR5, R9, 0x2, P0 ;  /* 0x00000005080b7c11 */ /* 0x000fcc00080f1409 */
[----:B------:R-:W3:Y:S01]  /*0ee0*/  LDG.E R11, desc[UR8][R10.64] ;  /* 0x000000080a0b7981 */ /* 0x000ee2000c1e1900 */
[C---:B------:R-:W-:Y:S01]  /*0ef0*/  LEA R12, P0, R27.reuse, UR6, 0x2 ;  /* 0x000000061b0c7c11 */ /* 0x040fe2000f8010ff */
[----:B------:R-:W-:Y:S03]  /*0f00*/  BSSY.RECONVERGENT B1, `(.L_x_45) ;  /* 0x0000021000017945 */ /* 0x000fe60003800200 */
[----:B------:R-:W-:Y:S02]  /*0f10*/  LEA.HI.X R13, R27, UR7, R7, 0x2, P0 ;  /* 0x000000071b0d7c11 */ /* 0x000fe400080f1407 */
[----:B------:R-:W-:-:S04]  /*0f20*/  IADD3 R27, P0, PT, R4, R27, RZ ;  /* 0x0000001b041b7210 */ /* 0x000fc80007f1e0ff */
[----:B------:R-:W-:-:S04]  /*0f30*/  IADD3.X R7, PT, PT, RZ, R7, RZ, P0, !PT ;  /* 0x00000007ff077210 */ /* 0x000fc800007fe4ff */
[----:B------:R-:W-:-:S04]  /*0f40*/  LOP3.LUT R6, R7, R0, RZ, 0xfc, !PT ;  /* 0x0000000007067212 */ /* 0x000fc800078efcff */
[----:B------:R-:W-:Y:S01]  /*0f50*/  ISETP.NE.U32.AND P0, PT, R6, RZ, PT ;  /* 0x000000ff0600720c */ /* 0x000fe20003f05070 */
[----:B---3--:R1:W-:-:S12]  /*0f60*/  STG.E desc[UR8][R12.64], R11 ;  /* 0x0000000b0c007986 */ /* 0x0083d8000c101908 */
[----:B------:R-:W-:Y:S05]  /*0f70*/  @P0 BRA `(.L_x_46) ;  /* 0x0000000000500947 */ /* 0x000fea0003800000 */
[----:B------:R-:W3:Y:S01]  /*0f80*/  I2F.U32.RP R6, R14 ;  /* 0x0000000e00067306 */ /* 0x000ee20000209000 */
[----:B------:R-:W-:-:S07]  /*0f90*/  ISETP.NE.U32.AND P2, PT, R14, RZ, PT ;  /* 0x000000ff0e00720c */ /* 0x000fce0003f45070 */
[----:B---3--:R-:W3:Y:S02]  /*0fa0*/  MUFU.RCP R6, R6 ;  /* 0x0000000600067308 */ /* 0x008ee40000001000 */
[----:B---3--:R-:W-:-:S06]  /*0fb0*/  VIADD R8, R6, 0xffffffe ;  /* 0x0ffffffe06087836 */ /* 0x008fcc0000000000 */
[----:B------:R3:W1:Y:S02]  /*0fc0*/  F2I.FTZ.U32.TRUNC.NTZ R9, R8 ;  /* 0x0000000800097305 */ /* 0x000664000021f000 */
[----:B---3--:R-:W-:Y:S02]  /*0fd0*/  IMAD.MOV.U32 R8, RZ, RZ, RZ ;  /* 0x000000ffff087224 */ /* 0x008fe400078e00ff */
[----:B-1----:R-:W-:-:S04]  /*0fe0*/  IMAD.MOV R11, RZ, RZ, -R9 ;  /* 0x000000ffff0b7224 */ /* 0x002fc800078e0a09 */
[----:B------:R-:W-:-:S04]  /*0ff0*/  IMAD R11, R11, R14, RZ ;  /* 0x0000000e0b0b7224 */ /* 0x000fc800078e02ff */
[----:B------:R-:W-:-:S04]  /*1000*/  IMAD.HI.U32 R10, R9, R11, R8 ;  /* 0x0000000b090a7227 */ /* 0x000fc800078e0008 */
[----:B------:R-:W-:Y:S02]  /*1010*/  IMAD.MOV.U32 R11, RZ, RZ, RZ ;  /* 0x000000ffff0b7224 */ /* 0x000fe400078e00ff */
[----:B------:R-:W-:-:S04]  /*1020*/  IMAD.HI.U32 R10, R10, R27, RZ ;  /* 0x0000001b0a0a7227 */ /* 0x000fc800078e00ff */
[----:B------:R-:W-:-:S04]  /*1030*/  IMAD.MOV R9, RZ, RZ, -R10 ;  /* 0x000000ffff097224 */ /* 0x000fc800078e0a0a */
[----:B------:R-:W-:-:S05]  /*1040*/  IMAD R9, R14, R9, R27 ;  /* 0x000000090e097224 */ /* 0x000fca00078e021b */
[----:B------:R-:W-:-:S13]  /*1050*/  ISETP.GE.U32.AND P0, PT, R9, R14, PT ;  /* 0x0000000e0900720c */ /* 0x000fda0003f06070 */
[----:B------:R-:W-:Y:S01]  /*1060*/  @P0 IADD3 R9, PT, PT, R9, -R14, RZ ;  /* 0x8000000e09090210 */ /* 0x000fe20007ffe0ff */
[----:B------:R-:W-:-:S03]  /*1070*/  @P0 VIADD R10, R10, 0x1 ;  /* 0x000000010a0a0836 */ /* 0x000fc60000000000 */
[----:B------:R-:W-:-:S13]  /*1080*/  ISETP.GE.U32.AND P1, PT, R9, R14, PT ;  /* 0x0000000e0900720c */ /* 0x000fda0003f26070 */
[----:B------:R-:W-:Y:S01]  /*1090*/  @P1 VIADD R10, R10, 0x1 ;  /* 0x000000010a0a1836 */ /* 0x000fe20000000000 */
[----:B------:R-:W-:Y:S01]  /*10a0*/  @!P2 LOP3.LUT R10, RZ, R14, RZ, 0x33, !PT ;  /* 0x0000000eff0aa212 */ /* 0x000fe200078e33ff */
[----:B------:R-:W-:Y:S06]  /*10b0*/  BRA `(.L_x_47) ;  /* 0x0000000000147947 */ /* 0x000fec0003800000 */
.L_x_46:
[----:B------:R-:W-:Y:S01]  /*10c0*/  IMAD.MOV.U32 R24, RZ, RZ, R14 ;  /* 0x000000ffff187224 */ /* 0x000fe200078e000e */
[----:B------:R-:W-:-:S07]  /*10d0*/  MOV R22, 0x10f0 ;  /* 0x000010f000167802 */ /* 0x000fce0000000f00 */
[----:B012---:R-:W-:Y:S05]  /*10e0*/  CALL.REL.NOINC `($__internal_2_$__cuda_sm20_div_s64) ;  /* 0x0000000800f87944 */ /* 0x007fea0003c00000 */
[----:B------:R-:W-:Y:S01]  /*10f0*/  MOV R10, R20 ;  /* 0x00000014000a7202 */ /* 0x000fe20000000f00 */
[----:B------:R-:W-:-:S07]  /*1100*/  IMAD.MOV.U32 R11, RZ, RZ, R21 ;  /* 0x000000ffff0b7224 */ /* 0x000fce00078e0015 */
.L_x_47:
[----:B------:R-:W-:Y:S05]  /*1110*/  BSYNC.RECONVERGENT B1 ;  /* 0x0000000000017941 */ /* 0x000fea0003800200 */
.L_x_45:
[----:B------:R-:W-:Y:S01]  /*1120*/  LOP3.LUT R6, R7, UR16, RZ, 0xfc, !PT ;  /* 0x0000001007067c12 */ /* 0x000fe2000f8efcff */
[----:B------:R-:W-:Y:S03]  /*1130*/  BSSY.RECONVERGENT B1, `(.L_x_48) ;  /* 0x0000019000017945 */ /* 0x000fe60003800200 */
[----:B------:R-:W-:-:S13]  /*1140*/  ISETP.NE.U32.AND P0, PT, R6, RZ, PT ;  /* 0x000000ff0600720c */ /* 0x000fda0003f05070 */
[----:B------:R-:W-:Y:S05]  /*1150*/  @P0 BRA `(.L_x_49) ;  /* 0x00000000004c0947 */ /* 0x000fea0003800000 */
[----:B0-----:R-:W0:Y:S01]  /*1160*/  I2F.U32.RP R20, UR17 ;  /* 0x0000001100147d06 */ /* 0x001e220008209000 */
[----:B------:R-:W-:Y:S01]  /*1170*/  IMAD.MOV.U32 R8, RZ, RZ, RZ ;  /* 0x000000ffff087224 */ /* 0x000fe200078e00ff */
[----:B------:R-:W-:-:S06]  /*1180*/  ISETP.NE.U32.AND P1, PT, RZ, UR17, PT ;  /* 0x00000011ff007c0c */ /* 0x000fcc000bf25070 */
[----:B0-----:R-:W0:Y:S02]  /*1190*/  MUFU.RCP R20, R20 ;  /* 0x0000001400147308 */ /* 0x001e240000001000 */
[----:B0-----:R-:W-:-:S06]  /*11a0*/  VIADD R9, R20, 0xffffffe ;  /* 0x0ffffffe14097836 */ /* 0x001fcc0000000000 */
[----:B------:R-:W0:Y:S02]  /*11b0*/  F2I.FTZ.U32.TRUNC.NTZ R9, R9 ;  /* 0x0000000900097305 */ /* 0x000e24000021f000 */
[----:B0-----:R-:W-:-:S04]  /*11c0*/  IMAD.MOV R21, RZ, RZ, -R9 ;  /* 0x000000ffff157224 */ /* 0x001fc800078e0a09 */
        /* <DEDUP_REMOVED lines=10> */
[----:B------:R-:W-:Y:S01]  /*1270*/  @!P1 LOP3.LUT R8, RZ, UR17, RZ, 0x33, !PT ;  /* 0x00000011ff089c12 */ /* 0x000fe2000f8e33ff */
[----:B------:R-:W-:Y:S06]  /*1280*/  BRA `(.L_x_50) ;  /* 0x00000000000c7947 */ /* 0x000fec0003800000 */
.L_x_49:
[----:B------:R-:W-:-:S07]  /*1290*/  MOV R6, 0x12b0 ;  /* 0x000012b000067802 */ /* 0x000fce0000000f00 */
[----:B0-2---:R-:W-:Y:S05]  /*12a0*/  CALL.REL.NOINC `($__internal_4_$__cuda_sm20_rem_s64) ;  /* 0x0000001000e07944 */ /* 0x005fea0003c00000 */
[----:B------:R-:W-:-:S07]  /*12b0*/  MOV R9, R23 ;  /* 0x0000001700097202 */ /* 0x000fce0000000f00 */
.L_x_50:
[----:B------:R-:W-:Y:S05]  /*12c0*/  BSYNC.RECONVERGENT B1 ;  /* 0x0000000000017941 */ /* 0x000fea0003800200 */
.L_x_48:
[----:B------:R-:W-:Y:S01]  /*12d0*/  IMAD R11, R11, UR20, RZ ;  /* 0x000000140b0b7c24 */ /* 0x000fe2000f8e02ff */
[----:B------:R-:W-:Y:S01]  /*12e0*/  R2UR UR8, R16 ;  /* 0x00000000100872ca */ /* 0x000fe200000e0000 */
[----:B------:R-:W-:Y:S01]  /*12f0*/  IMAD.WIDE.U32 R8, R10, UR20, R8 ;  /* 0x000000140a087c25 */ /* 0x000fe2000f8e0008 */
[----:B------:R-:W-:-:S03]  /*1300*/  R2UR UR9, R17 ;  /* 0x00000000110972ca */ /* 0x000fc600000e0000 */
[----:B------:R-:W-:Y:S01]  /*1310*/  IMAD R11, R10, UR21, R11 ;  /* 0x000000150a0b7c24 */ /* 0x000fe2000f8e020b */
[----:B------:R-:W-:-:S03]  /*1320*/  LEA R20, P0, R8, UR18, 0x2 ;  /* 0x0000001208147c11 */ /* 0x000fc6000f8010ff */
[----:B------:R-:W-:-:S05]  /*1330*/  IMAD.IADD R9, R9, 0x1, R11 ;  /* 0x0000000109097824 */ /* 0x000fca00078e020b */
[----:B------:R-:W-:-:S06]  /*1340*/  LEA.HI.X R21, R8, UR19, R9, 0x2, P0 ;  /* 0x0000001308157c11 */ /* 0x000fcc00080f1409 */
[----:B------:R-:W3:Y:S01]  /*1350*/  LDG.E R21, desc[UR8][R20.64] ;  /* 0x0000000814157981 */ /* 0x000ee2000c1e1900 */
[----:B------:R-:W-:Y:S01]  /*1360*/  IMAD.SHL.U32 R10, R4, 0x4, RZ ;  /* 0x00000004040a7824 */ /* 0x000fe200078e00ff */
[----:B------:R-:W-:Y:S01]  /*1370*/  SHF.R.U32.HI R9, RZ, 0x1e, R4 ;  /* 0x0000001eff097819 */ /* 0x000fe20000011604 */
[----:B------:R-:W-:Y:S03]  /*1380*/  BSSY.RECONVERGENT B1, `(.L_x_51) ;  /* 0x0000020000017945 */ /* 0x000fe60003800200 */
[----:B------:R-:W-:-:S05]  /*1390*/  IADD3 R12, P0, PT, R10, R12, RZ ;  /* 0x0000000c0a0c7210 */ /* 0x000fca0007f1e0ff */
[----:B------:R-:W-:Y:S01]  /*13a0*/  IMAD.X R13, R9, 0x1, R13, P0 ;  /* 0x00000001090d7824 */ /* 0x000fe200000e060d */
[----:B------:R-:W-:-:S04]  /*13b0*/  IADD3 R27, P0, PT, R4, R27, RZ ;  /* 0x0000001b041b7210 */ /* 0x000fc80007f1e0ff */
[----:B------:R-:W-:-:S04]  /*13c0*/  IADD3.X R7, PT, PT, RZ, R7, RZ, P0, !PT ;  /* 0x00000007ff077210 */ /* 0x000fc800007fe4ff */
[----:B------:R-:W-:-:S04]  /*13d0*/  LOP3.LUT R6, R7, R0, RZ, 0xfc, !PT ;  /* 0x0000000007067212 */ /* 0x000fc800078efcff */
[----:B------:R-:W-:Y:S01]  /*13e0*/  ISETP.NE.U32.AND P0, PT, R6, RZ, PT ;  /* 0x000000ff0600720c */ /* 0x000fe20003f05070 */
[----:B---3--:R0:W-:-:S12]  /*13f0*/  STG.E desc[UR8][R12.64], R21 ;  /* 0x000000150c007986 */ /* 0x0081d8000c101908 */
[----:B------:R-:W-:Y:S05]  /*1400*/  @P0 BRA `(.L_x_52) ;  /* 0x0000000000500947 */ /* 0x000fea0003800000 */
[----:B------:R-:W1:Y:S01]  /*1410*/  I2F.U32.RP R6, R14 ;  /* 0x0000000e00067306 */ /* 0x000e620000209000 */
[----:B------:R-:W-:Y:S01]  /*1420*/  IMAD.MOV.U32 R20, RZ, RZ, RZ ;  /* 0x000000ffff147224 */ /* 0x000fe200078e00ff */
[----:B------:R-:W-:-:S06]  /*1430*/  ISETP.NE.U32.AND P2, PT, R14, RZ, PT ;  /* 0x000000ff0e00720c */ /* 0x000fcc0003f45070 */
[----:B-1----:R-:W0:Y:S02]  /*1440*/  MUFU.RCP R6, R6 ;  /* 0x0000000600067308 */ /* 0x002e240000001000 */
[----:B0-----:R-:W-:-:S06]  /*1450*/  VIADD R21, R6, 0xffffffe ;  /* 0x0ffffffe06157836 */ /* 0x001fcc0000000000 */
[----:B------:R-:W0:Y:S02]  /*1460*/  F2I.FTZ.U32.TRUNC.NTZ R21, R21 ;  /* 0x0000001500157305 */ /* 0x000e24000021f000 */
[----:B0-----:R-:W-:-:S04]  /*1470*/  IMAD.MOV R11, RZ, RZ, -R21 ;  /* 0x000000ffff0b7224 */ /* 0x001fc800078e0a15 */
[----:B------:R-:W-:-:S04]  /*1480*/  IMAD R11, R11, R14, RZ ;  /* 0x0000000e0b0b7224 */ /* 0x000fc800078e02ff */
[----:B------:R-:W-:-:S04]  /*1490*/  IMAD.HI.U32 R20, R21, R11, R20 ;  /* 0x0000000b15147227 */ /* 0x000fc800078e0014 */
[----:B------:R-:W-:Y:S02]  /*14a0*/  HFMA2 R21, -RZ, RZ, 0, 0 ;  /* 0x00000000ff157431 */ /* 0x000fe400000001ff */
[----:B------:R-:W-:-:S05]  /*14b0*/  IMAD.HI.U32 R20, R20, R27, RZ ;  /* 0x0000001b14147227 */ /* 0x000fca00078e00ff */
[----:B------:R-:W-:-:S05]  /*14c0*/  IADD3 R11, PT, PT, -R20, RZ, RZ ;  /* 0x000000ff140b7210 */ /* 0x000fca0007ffe1ff */
[----:B------:R-:W-:-:S05]  /*14d0*/  IMAD R11, R14, R11, R27 ;  /* 0x0000000b0e0b7224 */ /* 0x000fca00078e021b */
[----:B------:R-:W-:-:S13]  /*14e0*/  ISETP.GE.U32.AND P0, PT, R11, R14, PT ;  /* 0x0000000e0b00720c */ /* 0x000fda0003f06070 */
[----:B------:R-:W-:Y:S02]  /*14f0*/  @P0 IMAD.IADD R11, R11, 0x1, -R14 ;  /* 0x000000010b0b0824 */ /* 0x000fe400078e0a0e */
[----:B------:R-:W-:-:S03]  /*1500*/  @P0 VIADD R20, R20, 0x1 ;  /* 0x0000000114140836 */ /* 0x000fc60000000000 */
[----:B------:R-:W-:-:S13]  /*1510*/  ISETP.GE.U32.AND P1, PT, R11, R14, PT ;  /* 0x0000000e0b00720c */ /* 0x000fda0003f26070 */
[----:B------:R-:W-:Y:S01]  /*1520*/  @P1 VIADD R20, R20, 0x1 ;  /* 0x0000000114141836 */ /* 0x000fe20000000000 */
[----:B------:R-:W-:Y:S01]  /*1530*/  @!P2 LOP3.LUT R20, RZ, R14, RZ, 0x33, !PT ;  /* 0x0000000eff14a212 */ /* 0x000fe200078e33ff */
[----:B------:R-:W-:Y:S06]  /*1540*/  BRA `(.L_x_53) ;  /* 0x00000000000c7947 */ /* 0x000fec0003800000 */
.L_x_52:
[----:B------:R-:W-:Y:S01]  /*1550*/  IMAD.MOV.U32 R24, RZ, RZ, R14 ;  /* 0x000000ffff187224 */ /* 0x000fe200078e000e */
[----:B------:R-:W-:-:S07]  /*1560*/  MOV R22, 0x1580 ;  /* 0x0000158000167802 */ /* 0x000fce0000000f00 */
[----:B0-2---:R-:W-:Y:S05]  /*1570*/  CALL.REL.NOINC `($__internal_2_$__cuda_sm20_div_s64) ;  /* 0x0000000400d47944 */ /* 0x005fea0003c00000 */
.L_x_53:
[----:B------:R-:W-:Y:S05]  /*1580*/  BSYNC.RECONVERGENT B1 ;  /* 0x0000000000017941 */ /* 0x000fea0003800200 */
.L_x_51:
[----:B------:R-:W-:Y:S01]  /*1590*/  LOP3.LUT R6, R7, UR16, RZ, 0xfc, !PT ;  /* 0x0000001007067c12 */ /* 0x000fe2000f8efcff */
[----:B------:R-:W-:Y:S03]  /*15a0*/  BSSY.RECONVERGENT B1, `(.L_x_54) ;  /* 0x0000019000017945 */ /* 0x000fe60003800200 */
[----:B------:R-:W-:-:S13]  /*15b0*/  ISETP.NE.U32.AND P0, PT, R6, RZ, PT ;  /* 0x000000ff0600720c */ /* 0x000fda0003f05070 */
[----:B------:R-:W-:Y:S05]  /*15c0*/  @P0 BRA `(.L_x_55) ;  /* 0x00000000004c0947 */ /* 0x000fea0003800000 */
[----:B------:R-:W0:Y:S01]  /*15d0*/  I2F.U32.RP R8, UR17 ;  /* 0x0000001100087d06 */ /* 0x000e220008209000 */
[----:B------:R-:W-:Y:S02]  /*15e0*/  MOV R22, RZ ;  /* 0x000000ff00167202 */ /* 0x000fe40000000f00 */
[----:B------:R-:W-:-:S05]  /*15f0*/  ISETP.NE.U32.AND P1, PT, RZ, UR17, PT ;  /* 0x00000011ff007c0c */ /* 0x000fca000bf25070 */
[----:B0-----:R-:W0:Y:S02]  /*1600*/  MUFU.RCP R8, R8 ;  /* 0x0000000800087308 */ /* 0x001e240000001000 */
[----:B0-----:R-:W-:-:S06]  /*1610*/  VIADD R23, R8, 0xffffffe ;  /* 0x0ffffffe08177836 */ /* 0x001fcc0000000000 */
[----:B------:R-:W0:Y:S02]  /*1620*/  F2I.FTZ.U32.TRUNC.NTZ R23, R23 ;  /* 0x0000001700177305 */ /* 0x000e24000021f000 */
[----:B0-----:R-:W-:-:S04]  /*1630*/  IMAD.MOV R11, RZ, RZ, -R23 ;  /* 0x000000ffff0b7224 */ /* 0x001fc800078e0a17 */
[----:B------:R-:W-:-:S04]  /*1640*/  IMAD R11, R11, UR17, RZ ;  /* 0x000000110b0b7c24 */ /* 0x000fc8000f8e02ff */
[----:B------:R-:W-:-:S04]  /*1650*/  IMAD.HI.U32 R6, R23, R11, R22 ;  /* 0x0000000b17067227 */ /* 0x000fc800078e0016 */
[----:B------:R-:W-:Y:S02]  /*1660*/  HFMA2 R23, -RZ, RZ, 0, 0 ;  /* 0x00000000ff177431 */ /* 0x000fe400000001ff */
[----:B------:R-:W-:-:S04]  /*1670*/  IMAD.HI.U32 R6, R6, R27, RZ ;  /* 0x0000001b06067227 */ /* 0x000fc800078e00ff */
[----:B------:R-:W-:-:S04]  /*1680*/  IMAD.MOV R6, RZ, RZ, -R6 ;  /* 0x000000ffff067224 */ /* 0x000fc800078e0a06 */
[----:B------:R-:W-:-:S05]  /*1690*/  IMAD R22, R6, UR17, R27 ;  /* 0x0000001106167c24 */ /* 0x000fca000f8e021b */
[----:B------:R-:W-:-:S13]  /*16a0*/  ISETP.GE.U32.AND P0, PT, R22, UR17, PT ;  /* 0x0000001116007c0c */ /* 0x000fda000bf06070 */
[----:B------:R-:W-:-:S05]  /*16b0*/  @P0 VIADD R22, R22, -UR17 ;  /* 0x8000001116160c36 */ /* 0x000fca0008000000 */
[----:B------:R-:W-:-:S13]  /*16c0*/  ISETP.GE.U32.AND P0, PT, R22, UR17, PT ;  /* 0x0000001116007c0c */ /* 0x000fda000bf06070 */
[----:B------:R-:W-:Y:S01]  /*16d0*/  @P0 VIADD R22, R22, -UR17 ;  /* 0x8000001116160c36 */ /* 0x000fe20008000000 */
[----:B------:R-:W-:Y:S01]  /*16e0*/  @!P1 LOP3.LUT R22, RZ, UR17, RZ, 0x33, !PT ;  /* 0x00000011ff169c12 */ /* 0x000fe2000f8e33ff */
[----:B------:R-:W-:Y:S06]  /*16f0*/  BRA `(.L_x_56) ;  /* 0x00000000000c7947 */ /* 0x000fec0003800000 */
.L_x_55:
[----:B------:R-:W-:-:S07]  /*1700*/  MOV R6, 0x1720 ;  /* 0x0000172000067802 */ /* 0x000fce0000000f00 */
[----:B--2---:R-:W-:Y:S05]  /*1710*/  CALL.REL.NOINC `($__internal_4_$__cuda_sm20_rem_s64) ;  /* 0x0000000c00c47944 */ /* 0x004fea0003c00000 */
[----:B------:R-:W-:-:S07]  /*1720*/  IMAD.MOV.U32 R22, RZ, RZ, R8 ;  /* 0x000000ffff167224 */ /* 0x000fce00078e0008 */
.L_x_56:
[----:B------:R-:W-:Y:S05]  /*1730*/  BSYNC.RECONVERGENT B1 ;  /* 0x0000000000017941 */ /* 0x000fea0003800200 */
.L_x_54:
        /* <DEDUP_REMOVED lines=9> */
[----:B------:R-:W-:Y:S01]  /*17d0*/  IADD3 R12, P0, PT, R10, R12, RZ ;  /* 0x0000000c0a0c7210 */ /* 0x000fe20007f1e0ff */
[----:B------:R-:W-:Y:S04]  /*17e0*/  BSSY.RECONVERGENT B1, `(.L_x_57) ;  /* 0x000001f000017945 */ /* 0x000fe80003800200 */
        /* <DEDUP_REMOVED lines=15> */
[----:B------:R-:W-:Y:S01]  /*18e0*/  IMAD.HI.U32 R20, R21, R11, R20 ;  /* 0x0000000b15147227 */ /* 0x000fe200078e0014 */
[----:B------:R-:W-:-:S05]  /*18f0*/  MOV R21, RZ ;  /* 0x000000ff00157202 */ /* 0x000fca0000000f00 */
        /* <DEDUP_REMOVED lines=10> */
.L_x_58:
[----:B------:R-:W-:Y:S01]  /*19a0*/  IMAD.MOV.U32 R24, RZ, RZ, R14 ;  /* 0x000000ffff187224 */ /* 0x000fe200078e000e */
[----:B------:R-:W-:-:S07]  /*19b0*/  MOV R22, 0x19d0 ;  /* 0x000019d000167802 */ /* 0x000fce0000000f00 */
[----:B0-2---:R-:W-:Y:S05]  /*19c0*/  CALL.REL.NOINC `($__internal_2_$__cuda_sm20_div_s64) ;  /* 0x0000000000c07944 */ /* 0x005fea0003c00000 */
.L_x_59:
[----:B------:R-:W-:Y:S05]  /*19d0*/  BSYNC.RECONVERGENT B1 ;  /* 0x0000000000017941 */ /* 0x000fea0003800200 */
.L_x_57:
[----:B------:R-:W-:Y:S01]  /*19e0*/  LOP3.LUT R6, R7, UR16, RZ, 0xfc, !PT ;  /* 0x0000001007067c12 */ /* 0x000fe2000f8efcff */
[----:B------:R-:W-:Y:S03]  /*19f0*/  BSSY.RECONVERGENT B1, `(.L_x_60) ;  /* 0x0000019000017945 */ /* 0x000fe60003800200 */
[----:B------:R-:W-:-:S13]  /*1a00*/  ISETP.NE.U32.AND P0, PT, R6, RZ, PT ;  /* 0x000000ff0600720c */ /* 0x000fda0003f05070 */
[----:B------:R-:W-:Y:S05]  /*1a10*/  @P0 BRA `(.L_x_61) ;  /* 0x00000000004c0947 */ /* 0x000fea0003800000 */
[----:B------:R-:W0:Y:S01]  /*1a20*/  I2F.U32.RP R8, UR17 ;  /* 0x0000001100087d06 */ /* 0x000e220008209000 */
[----:B------:R-:W-:Y:S01]  /*1a30*/  HFMA2 R22, -RZ, RZ, 0, 0 ;  /* 0x00000000ff167431 */ /* 0x000fe200000001ff */
[----:B------:R-:W-:-:S06]  /*1a40*/  ISETP.NE.U32.AND P1, PT, RZ, UR17, PT ;  /* 0x00000011ff007c0c */ /* 0x000fcc000bf25070 */
[----:B0-----:R-:W0:Y:S02]  /*1a50*/  MUFU.RCP R8, R8 ;  /* 0x0000000800087308 */ /* 0x001e240000001000 */
[----:B0-----:R-:W-:-:S06]  /*1a60*/  VIADD R23, R8, 0xffffffe ;  /* 0x0ffffffe08177836 */ /* 0x001fcc0000000000 */
[----:B------:R-:W0:Y:S02]  /*1a70*/  F2I.FTZ.U32.TRUNC.NTZ R23, R23 ;  /* 0x0000001700177305 */ /* 0x000e24000021f000 */
[----:B0-----:R-:W-:-:S04]  /*1a80*/  IMAD.MOV R11, RZ, RZ, -R23 ;  /* 0x000000ffff0b7224 */ /* 0x001fc800078e0a17 */
[----:B------:R-:W-:-:S04]  /*1a90*/  IMAD R11, R11, UR17, RZ ;  /* 0x000000110b0b7c24 */ /* 0x000fc8000f8e02ff */
[----:B------:R-:W-:Y:S01]  /*1aa0*/  IMAD.HI.U32 R6, R23, R11, R22 ;  /* 0x0000000b17067227 */ /* 0x000fe200078e0016 */
[----:B------:R-:W-:-:S05]  /*1ab0*/  MOV R23, RZ ;  /* 0x000000ff00177202 */ /* 0x000fca0000000f00 */
        /* <DEDUP_REMOVED lines=9> */
.L_x_61:
[----:B------:R-:W-:-:S07]  /*1b50*/  MOV R6, 0x1b70 ;  /* 0x00001b7000067802 */ /* 0x000fce0000000f00 */
[----:B--2---:R-:W-:Y:S05]  /*1b60*/  CALL.REL.NOINC `($__internal_4_$__cuda_sm20_rem_s64) ;  /* 0x0000000800b07944 */ /* 0x004fea0003c00000 */
[----:B------:R-:W-:-:S07]  /*1b70*/  IMAD.MOV.U32 R22, RZ, RZ, R8 ;  /* 0x000000ffff167224 */ /* 0x000fce00078e0008 */
.L_x_62:
[----:B------:R-:W-:Y:S05]  /*1b80*/  BSYNC.RECONVERGENT B1 ;  /* 0x0000000000017941 */ /* 0x000fea0003800200 */
.L_x_60:
        /* <DEDUP_REMOVED lines=9> */
[----:B------:R-:W-:-:S05]  /*1c20*/  IADD3 R10, P0, PT, R10, R12, RZ ;  /* 0x0000000c0a0a7210 */ /* 0x000fca0007f1e0ff */
[----:B------:R-:W-:Y:S01]  /*1c30*/  IMAD.X R11, R9, 0x1, R13, P0 ;  /* 0x00000001090b7824 */ /* 0x000fe200000e060d */
[----:B------:R-:W-:-:S04]  /*1c40*/  IADD3 R27, P0, PT, R4, R27, RZ ;  /* 0x0000001b041b7210 */ /* 0x000fc80007f1e0ff */
[----:B------:R-:W-:Y:S02]  /*1c50*/  IADD3.X R7, PT, PT, RZ, R7, RZ, P0, !PT ;  /* 0x00000007ff077210 */ /* 0x000fe400007fe4ff */
[----:B------:R-:W-:-:S04]  /*1c60*/  ISETP.GE.U32.AND P0, PT, R27, R18, PT ;  /* 0x000000121b00720c */ /* 0x000fc80003f06070 */
[----:B------:R-:W-:Y:S01]  /*1c70*/  ISETP.GE.AND.EX P0, PT, R7, R5, PT, P0 ;  /* 0x000000050700720c */ /* 0x000fe20003f06300 */
[----:B---3--:R1:W-:-:S12]  /*1c80*/  STG.E desc[UR8][R10.64], R21 ;  /* 0x000000150a007986 */ /* 0x0083d8000c101908 */
[----:B------:R-:W-:Y:S05]  /*1c90*/  @!P0 BRA `(.L_x_63) ;  /* 0xffffffec008c8947 */ /* 0x000fea000383ffff */
.L_x_26:
[----:B0-----:R-:W-:Y:S05]  /*1ca0*/  BSYNC.RECONVERGENT B0 ;  /* 0x0000000000007941 */ /* 0x001fea0003800200 */
.L_x_25:
[----:B------:R-:W-:Y:S06]  /*1cb0*/  BAR.SYNC.DEFER_BLOCKING 0x0 ;  /* 0x0000000000007b1d */ /* 0x000fec0000010000 */
[----:B------:R-:W-:Y:S05]  /*1cc0*/  EXIT ;  /* 0x000000000000794d */ /* 0x000fea0003800000 */
        .weak           $__internal_2_$__cuda_sm20_div_s64
        .type           $__internal_2_$__cuda_sm20_div_s64,@function
        .size           $__internal_2_$__cuda_sm20_div_s64,($__internal_3_$__cuda_sm20_div_u64 - $__internal_2_$__cuda_sm20_div_s64)
$__internal_2_$__cuda_sm20_div_s64:
[-C--:B------:R-:W-:Y:S02]  /*1cd0*/  IADD3 R33, P1, PT, RZ, -R24.reuse, RZ ;  /* 0x80000018ff217210 */ /* 0x080fe40007f3e0ff */
[----:B------:R-:W-:Y:S02]  /*1ce0*/  ISETP.GE.AND P0, PT, R0, RZ, PT ;  /* 0x000000ff0000720c */ /* 0x000fe40003f06270 */
[----:B------:R-:W-:Y:S01]  /*1cf0*/  ISETP.GE.AND P3, PT, R7, RZ, PT ;  /* 0x000000ff0700720c */ /* 0x000fe20003f66270 */
[----:B------:R-:W-:Y:S01]  /*1d00*/  IMAD.X R21, RZ, RZ, ~R0, P1 ;  /* 0x000000ffff157224 */ /* 0x000fe200008e0e00 */
[----:B------:R-:W-:-:S04]  /*1d10*/  SEL R32, R33, R24, !P0 ;  /* 0x0000001821207207 */ /* 0x000fc80004000000 */
[----:B------:R-:W-:-:S04]  /*1d20*/  SEL R33, R21, R0, !P0 ;  /* 0x0000000015217207 */ /* 0x000fc80004000000 */
[----:B------:R-:W0:Y:S08]  /*1d30*/  I2F.U64.RP R6, R32 ;  /* 0x0000002000067312 */ /* 0x000e300000309000 */
[----:B0-----:R-:W0:Y:S02]  /*1d40*/  MUFU.RCP R30, R6 ;  /* 0x00000006001e7308 */ /* 0x001e240000001000 */
[----:B0-----:R-:W-:-:S06]  /*1d50*/  VIADD R30, R30, 0x1ffffffe ;  /* 0x1ffffffe1e1e7836 */ /* 0x001fcc0000000000 */
[----:B------:R-:W0:Y:S02]  /*1d60*/  F2I.U64.TRUNC R30, R30 ;  /* 0x0000001e001e7311 */ /* 0x000e24000020d800 */
[----:B0-----:R-:W-:Y:S01]  /*1d70*/  IMAD.WIDE.U32 R20, R30, R32, RZ ;  /* 0x000000201e147225 */ /* 0x001fe200078e00ff */
[----:B------:R-:W-:-:S03]  /*1d80*/  MOV R29, R30 ;  /* 0x0000001e001d7202 */ /* 0x000fc60000000f00 */
[----:B------:R-:W-:Y:S01]  /*1d90*/  IMAD R23, R30, R33, R21 ;  /* 0x000000211e177224 */ /* 0x000fe200078e0215 */
[----:B------:R-:W-:-:S03]  /*1da0*/  IADD3 R21, P0, PT, RZ, -R20, RZ ;  /* 0x80000014ff157210 */ /* 0x000fc60007f1e0ff */
[----:B------:R-:W-:Y:S02]  /*1db0*/  IMAD R8, R31, R32, R23 ;  /* 0x000000201f087224 */ /* 0x000fe400078e0217 */
[----:B------:R-:W-:-:S04]  /*1dc0*/  IMAD.HI.U32 R28, R30, R21, RZ ;  /* 0x000000151e1c7227 */ /* 0x000fc800078e00ff */
[----:B------:R-:W-:-:S04]  /*1dd0*/  IMAD.X R8, RZ, RZ, ~R8, P0 ;  /* 0x000000ffff087224 */ /* 0x000fc800000e0e08 */
[----:B------:R-:W-:-:S04]  /*1de0*/  IMAD.WIDE.U32 R28, P0, R30, R8, R28 ;  /* 0x000000081e1c7225 */ /* 0x000fc8000780001c */
[C---:B------:R-:W-:Y:S02]  /*1df0*/  IMAD R6, R31.reuse, R8, RZ ;  /* 0x000000081f067224 */ /* 0x040fe400078e02ff */
[----:B------:R-:W-:-:S04]  /*1e00*/  IMAD.HI.U32 R21, P1, R31, R21, R28 ;  /* 0x000000151f157227 */ /* 0x000fc8000782001c */
[----:B------:R-:W-:Y:S01]  /*1e10*/  IMAD.HI.U32 R8, R31, R8, RZ ;  /* 0x000000081f087227 */ /* 0x000fe200078e00ff */
[----:B------:R-:W-:Y:S02]  /*1e20*/  IADD3 R29, P2, PT, R6, R21, RZ ;  /* 0x00000015061d7210 */ /* 0x000fe40007f5e0ff */
[-C--:B------:R-:W-:Y:S01]  /*1e30*/  IADD3 R6, P4, PT, RZ, -R27.reuse, RZ ;  /* 0x8000001bff067210 */ /* 0x080fe20007f9e0ff */
[----:B------:R-:W-:Y:S02]  /*1e40*/  IMAD.X R8, R8, 0x1, R31, P0 ;  /* 0x0000000108087824 */ /* 0x000fe400000e061f */
[C---:B------:R-:W-:Y:S01]  /*1e50*/  IMAD.WIDE.U32 R30, R29.reuse, R32, RZ ;  /* 0x000000201d1e7225 */ /* 0x040fe200078e00ff */
[----:B------:R-:W-:Y:S02]  /*1e60*/  SEL R6, R6, R27, !P3 ;  /* 0x0000001b06067207 */ /* 0x000fe40005800000 */
[----:B------:R-:W-:Y:S01]  /*1e70*/  IADD3.X R21, PT, PT, RZ, RZ, R8, P2, P1 ;  /* 0x000000ffff157210 */ /* 0x000fe200017e2408 */
        /* <DEDUP_REMOVED lines=9> */
[----:B------:R-:W-:-:S03]  /*1f10*/  IADD3 R23, P2, PT, R23, R20, RZ ;  /* 0x0000001417177210 */ /* 0x000fc60007f5e0ff */
[----:B------:R-:W-:Y:S01]  /*1f20*/  IMAD.X R20, RZ, RZ, ~R7, P4 ;  /* 0x000000ffff147224 */ /* 0x000fe200020e0e07 */
[----:B------:R-:W-:Y:S01]  /*1f30*/  IADD3.X R21, PT, PT, R8, R21, RZ, P0, !PT ;  /* 0x0000001508157210 */ /* 0x000fe200007fe4ff */
[----:B------:R-:W-:-:S03]  /*1f40*/  IMAD.HI.U32 R28, R23, R6, RZ ;  /* 0x00000006171c7227 */ /* 0x000fc600078e00ff */
[----:B------:R-:W-:Y:S01]  /*1f50*/  SEL R8, R20, R7, !P3 ;  /* 0x0000000714087207 */ /* 0x000fe20005800000 */
[----:B------:R-:W-:Y:S01]  /*1f60*/  IMAD.MOV.U32 R29, RZ, RZ, RZ ;  /* 0x000000ffff1d7224 */ /* 0x000fe200078e00ff */
[----:B------:R-:W-:-:S03]  /*1f70*/  IADD3.X R21, PT, PT, RZ, RZ, R21, P2, P1 ;  /* 0x000000ffff157210 */ /* 0x000fc600017e2415 */
[----:B------:R-:W-:-:S04]  /*1f80*/  IMAD.WIDE.U32 R30, R23, R8, R28 ;  /* 0x00000008171e7225 */ /* 0x000fc800078e001c */
[C---:B------:R-:W-:Y:S02]  /*1f90*/  IMAD R29, R21.reuse, R8, RZ ;  /* 0x00000008151d7224 */ /* 0x040fe400078e02ff */
[----:B------:R-:W-:-:S04]  /*1fa0*/  IMAD.HI.U32 R26, P0, R21, R6, R30 ;  /* 0x00000006151a7227 */ /* 0x000fc8000780001e */
[----:B------:R-:W-:Y:S01]  /*1fb0*/  IMAD.HI.U32 R20, R21, R8, RZ ;  /* 0x0000000815147227 */ /* 0x000fe200078e00ff */
[----:B------:R-:W-:-:S03]  /*1fc0*/  IADD3 R29, P1, PT, R29, R26, RZ ;  /* 0x0000001a1d1d7210 */ /* 0x000fc60007f3e0ff */
[----:B------:R-:W-:Y:S02]  /*1fd0*/  IMAD.X R20, RZ, RZ, R20, P0 ;  /* 0x000000ffff147224 */ /* 0x000fe400000e0614 */
[----:B------:R-:W-:-:S04]  /*1fe0*/  IMAD.WIDE.U32 R30, R29, R32, RZ ;  /* 0x000000201d1e7225 */ /* 0x000fc800078e00ff */
[----:B------:R-:W-:Y:S01]  /*1ff0*/  IMAD.X R26, RZ, RZ, R20, P1 ;  /* 0x000000ffff1a7224 */ /* 0x000fe200008e0614 */
[----:B------:R-:W-:Y:S01]  /*2000*/  IADD3 R6, P1, PT, -R30, R6, RZ ;  /* 0x000000061e067210 */ /* 0x000fe20007f3e1ff */
[C---:B------:R-:W-:Y:S01]  /*2010*/  IMAD R21, R29.reuse, R33, R31 ;  /* 0x000000211d157224 */ /* 0x040fe200078e021f */
[----:B------:R-:W-:Y:S02]  /*2020*/  IADD3 R20, P2, PT, R29, 0x1, RZ ;  /* 0x000000011d147810 */ /* 0x000fe40007f5e0ff */
[-C--:B------:R-:W-:Y:S01]  /*2030*/  ISETP.GE.U32.AND P0, PT, R6, R32.reuse, PT ;  /* 0x000000200600720c */ /* 0x080fe20003f06070 */
[----:B------:R-:W-:Y:S02]  /*2040*/  IMAD R21, R26, R32, R21 ;  /* 0x000000201a157224 */ /* 0x000fe400078e0215 */
[----:B------:R-:W-:-:S03]  /*2050*/  IMAD.X R31, RZ, RZ, R26, P2 ;  /* 0x000000ffff1f7224 */ /* 0x000fc600010e061a */
[----:B------:R-:W-:Y:S02]  /*2060*/  IADD3.X R8, PT, PT, ~R21, R8, RZ, P1, !PT ;  /* 0x0000000815087210 */ /* 0x000fe40000ffe5ff */
[----:B------:R-:W-:Y:S02]  /*2070*/  IADD3 R21, P1, PT, R6, -R32, RZ ;  /* 0x8000002006157210 */ /* 0x000fe40007f3e0ff */
[----:B------:R-:W-:-:S03]  /*2080*/  ISETP.GE.U32.AND.EX P0, PT, R8, R33, PT, P0 ;  /* 0x000000210800720c */ /* 0x000fc60003f06100 */
[----:B------:R-:W-:Y:S01]  /*2090*/  IMAD.X R23, R8, 0x1, ~R33, P1 ;  /* 0x0000000108177824 */ /* 0x000fe200008e0e21 */
[----:B------:R-:W-:Y:S02]  /*20a0*/  SEL R21, R21, R6, P0 ;  /* 0x0000000615157207 */ /* 0x000fe40000000000 */
[----:B------:R-:W-:Y:S02]  /*20b0*/  SEL R20, R20, R29, P0 ;  /* 0x0000001d14147207 */ /* 0x000fe40000000000 */
[----:B------:R-:W-:Y:S02]  /*20c0*/  SEL R23, R23, R8, P0 ;  /* 0x0000000817177207 */ /* 0x000fe40000000000 */
[----:B------:R-:W-:Y:S02]  /*20d0*/  ISETP.GE.U32.AND P1, PT, R21, R32, PT ;  /* 0x000000201500720c */ /* 0x000fe40003f26070 */
[----:B------:R-:W-:Y:S02]  /*20e0*/  SEL R31, R31, R26, P0 ;  /* 0x0000001a1f1f7207 */ /* 0x000fe40000000000 */
[----:B------:R-:W-:-:S02]  /*20f0*/  IADD3 R21, P2, PT, R20, 0x1, RZ ;  /* 0x0000000114157810 */ /* 0x000fc40007f5e0ff */
[----:B------:R-:W-:Y:S01]  /*2100*/  ISETP.GE.U32.AND.EX P0, PT, R23, R33, PT, P1 ;  /* 0x000000211700720c */ /* 0x000fe20003f06110 */
[----:B------:R-:W-:Y:S01]  /*2110*/  IMAD.MOV.U32 R23, RZ, RZ, 0x0 ;  /* 0x00000000ff177424 */ /* 0x000fe200078e00ff */
[----:B------:R-:W-:Y:S01]  /*2120*/  LOP3.LUT R8, R0, R7, RZ, 0x3c, !PT ;  /* 0x0000000700087212 */ /* 0x000fe200078e3cff */
[----:B------:R-:W-:Y:S01]  /*2130*/  IMAD.X R6, RZ, RZ, R31, P2 ;  /* 0x000000ffff067224 */ /* 0x000fe200010e061f */
[----:B------:R-:W-:Y:S02]  /*2140*/  SEL R21, R21, R20, P0 ;  /* 0x0000001415157207 */ /* 0x000fe40000000000 */
[----:B------:R-:W-:Y:S02]  /*2150*/  ISETP.GE.AND P1, PT, R8, RZ, PT ;  /* 0x000000ff0800720c */ /* 0x000fe40003f26270 */
[----:B------:R-:W-:Y:S02]  /*2160*/  SEL R31, R6, R31, P0 ;  /* 0x0000001f061f7207 */ /* 0x000fe40000000000 */
[----:B------:R-:W-:-:S02]  /*2170*/  IADD3 R6, P2, PT, RZ, -R21, RZ ;  /* 0x80000015ff067210 */ /* 0x000fc40007f5e0ff */
[----:B------:R-:W-:Y:S02]  /*2180*/  ISETP.NE.U32.AND P0, PT, R24, RZ, PT ;  /* 0x000000ff1800720c */ /* 0x000fe40003f05070 */
[----:B------:R-:W-:Y:S02]  /*2190*/  IADD3.X R8, PT, PT, RZ, ~R31, RZ, P2, !PT ;  /* 0x8000001fff087210 */ /* 0x000fe400017fe4ff */
[----:B------:R-:W-:Y:S02]  /*21a0*/  ISETP.NE.AND.EX P0, PT, R0, RZ, PT, P0 ;  /* 0x000000ff0000720c */ /* 0x000fe40003f05300 */
[----:B------:R-:W-:Y:S02]  /*21b0*/  SEL R6, R6, R21, !P1 ;  /* 0x0000001506067207 */ /* 0x000fe40004800000 */
[----:B------:R-:W-:Y:S02]  /*21c0*/  SEL R8, R8, R31, !P1 ;  /* 0x0000001f08087207 */ /* 0x000fe40004800000 */
[----:B------:R-:W-:-:S02]  /*21d0*/  SEL R20, R6, 0xffffffff, P0 ;  /* 0xffffffff06147807 */ /* 0x000fc40000000000 */
[----:B------:R-:W-:Y:S01]  /*21e0*/  SEL R21, R8, 0xffffffff, P0 ;  /* 0xffffffff08157807 */ /* 0x000fe20000000000 */
[----:B------:R-:W-:Y:S06]  /*21f0*/  RET.REL.NODEC R22 `(_Z7obtainAPfS_llll) ;  /* 0xffffffdc16807950 */ /* 0x000fec0003c3ffff */
        .weak           $__internal_3_$__cuda_sm20_div_u64
        .type           $__internal_3_$__cuda_sm20_div_u64,@function
        .size           $__internal_3_$__cuda_sm20_div_u64,($__internal_4_$__cuda_sm20_rem_s64 - $__internal_3_$__cuda_sm20_div_u64)
$__internal_3_$__cuda_sm20_div_u64:
[----:B------:R-:W-:Y:S02]  /*2200*/  IMAD.MOV.U32 R14, RZ, RZ, R4 ;  /* 0x000000ffff0e7224 */ /* 0x000fe400078e0004 */
[----:B------:R-:W-:-:S04]  /*2210*/  IMAD.MOV.U32 R15, RZ, RZ, RZ ;  /* 0x000000ffff0f7224 */ /* 0x000fc800078e00ff */
[----:B------:R-:W0:Y:S08]  /*2220*/  I2F.U64.RP R6, R14 ;  /* 0x0000000e00067312 */ /* 0x000e300000309000 */
[----:B0-----:R-:W0:Y:S02]  /*2230*/  MUFU.RCP R6, R6 ;  /* 0x0000000600067308 */ /* 0x001e240000001000 */
[----:B0-----:R-:W-:-:S06]  /*2240*/  IADD3 R10, PT, PT, R6, 0x1ffffffe, RZ ;  /* 0x1ffffffe060a7810 */ /* 0x001fcc0007ffe0ff */
[----:B------:R-:W0:Y:S02]  /*2250*/  F2I.U64.TRUNC R10, R10 ;  /* 0x0000000a000a7311 */ /* 0x000e24000020d800 */
[----:B0-----:R-:W-:-:S04]  /*2260*/  IMAD.WIDE.U32 R12, R10, R4, RZ ;  /* 0x000000040a0c7225 */ /* 0x001fc800078e00ff */
[----:B------:R-:W-:Y:S01]  /*2270*/  IMAD R13, R11, R4, R13 ;  /* 0x000000040b0d7224 */ /* 0x000fe200078e020d */
[----:B------:R-:W-:-:S05]  /*2280*/  IADD3 R17, P0, PT, RZ, -R12, RZ ;  /* 0x8000000cff117210 */ /* 0x000fca0007f1e0ff */
[----:B------:R-:W-:-:S04]  /*2290*/  IMAD.HI.U32 R12, R10, R17, RZ ;  /* 0x000000110a0c7227 */ /* 0x000fc800078e00ff */
[----:B------:R-:W-:Y:S02]  /*22a0*/  IMAD.X R21, RZ, RZ, ~R13, P0 ;  /* 0x000000ffff157224 */ /* 0x000fe400000e0e0d */
[----:B------:R-:W-:Y:S02]  /*22b0*/  IMAD.MOV.U32 R13, RZ, RZ, R10 ;  /* 0x000000ffff0d7224 */ /* 0x000fe400078e000a */
[-C--:B------:R-:W-:Y:S02]  /*22c0*/  IMAD R15, R11, R21.reuse, RZ ;  /* 0x000000150b0f7224 */ /* 0x080fe400078e02ff */
[----:B------:R-:W-:-:S04]  /*22d0*/  IMAD.WIDE.U32 R12, P0, R10, R21, R12 ;  /* 0x000000150a0c7225 */ /* 0x000fc8000780000c */
[----:B------:R-:W-:-:S04]  /*22e0*/  IMAD.HI.U32 R21, R11, R21, RZ ;  /* 0x000000150b157227 */ /* 0x000fc800078e00ff */
[----:B------:R-:W-:-:S04]  /*22f0*/  IMAD.HI.U32 R12, P1, R11, R17, R12 ;  /* 0x000000110b0c7227 */ /* 0x000fc8000782000c */
[----:B------:R-:W-:Y:S01]  /*2300*/  IMAD.X R6, R21, 0x1, R11, P0 ;  /* 0x0000000115067824 */ /* 0x000fe200000e060b */
[----:B------:R-:W-:-:S04]  /*2310*/  IADD3 R13, P2, PT, R15, R12, RZ ;  /* 0x0000000c0f0d7210 */ /* 0x000fc80007f5e0ff */
[----:B------:R-:W-:Y:S01]  /*2320*/  IADD3.X R15, PT, PT, RZ, RZ, R6, P2, P1 ;  /* 0x000000ffff0f7210 */ /* 0x000fe200017e2406 */
[----:B------:R-:W-:-:S03]  /*2330*/  IMAD.WIDE.U32 R10, R13, R4, RZ ;  /* 0x000000040d0a7225 */ /* 0x000fc600078e00ff */
[----:B------:R-:W-:Y:S01]  /*2340*/  IADD3 R17, P0, PT, RZ, -R10, RZ ;  /* 0x8000000aff117210 */ /* 0x000fe20007f1e0ff */
[----:B------:R-:W-:Y:S02]  /*2350*/  IMAD R10, R15, R4, R11 ;  /* 0x000000040f0a7224 */ /* 0x000fe400078e020b */
[----:B------:R-:W-:Y:S02]  /*2360*/  IMAD.MOV.U32 R11, RZ, RZ, RZ ;  /* 0x000000ffff0b7224 */ /* 0x000fe400078e00ff */
[----:B------:R-:W-:Y:S01]  /*2370*/  IMAD.HI.U32 R12, R13, R17, RZ ;  /* 0x000000110d0c7227 */ /* 0x000fe200078e00ff */
[----:B------:R-:W-:-:S05]  /*2380*/  IADD3.X R10, PT, PT, RZ, ~R10, RZ, P0, !PT ;  /* 0x8000000aff0a7210 */ /* 0x000fca00007fe4ff */
        /* <DEDUP_REMOVED lines=13> */
[----:B------:R-:W-:Y:S02]  /*2460*/  IMAD.X R6, RZ, RZ, R6, P0 ;  /* 0x000000ffff067224 */ /* 0x000fe400000e0606 */
[----:B------:R-:W-:-:S03]  /*2470*/  IMAD.WIDE.U32 R10, R13, R4, RZ ;  /* 0x000000040d0a7225 */ /* 0x000fc600078e00ff */
[----:B------:R-:W-:Y:S02]  /*2480*/  IADD3.X R15, PT, PT, RZ, R6, RZ, P1, !PT ;  /* 0x00000006ff0f7210 */ /* 0x000fe40000ffe4ff */
[----:B------:R-:W-:-:S03]  /*2490*/  IADD3 R17, P0, PT, -R10, R3, RZ ;  /* 0x000000030a117210 */ /* 0x000fc60007f1e1ff */
[----:B------:R-:W-:Y:S01]  /*24a0*/  IMAD R11, R15, R4, R11 ;  /* 0x000000040f0b7224 */ /* 0x000fe200078e020b */
[----:B------:R-:W-:-:S03]  /*24b0*/  IADD3 R3, P1, PT, -R4, R17, RZ ;  /* 0x0000001104037210 */ /* 0x000fc60007f3e1ff */
[----:B------:R-:W-:Y:S01]  /*24c0*/  IMAD.X R11, R2, 0x1, ~R11, P0 ;  /* 0x00000001020b7824 */ /* 0x000fe200000e0e0b */
[----:B------:R-:W-:Y:S02]  /*24d0*/  ISETP.GE.U32.AND P0, PT, R17, R4, PT ;  /* 0x000000041100720c */ /* 0x000fe40003f06070 */
[----:B------:R-:W-:Y:S02]  /*24e0*/  IADD3 R2, P2, PT, R13, 0x1, RZ ;  /* 0x000000010d027810 */ /* 0x000fe40007f5e0ff */
[C---:B------:R-:W-:Y:S02]  /*24f0*/  ISETP.GE.U32.AND.EX P0, PT, R11.reuse, RZ, PT, P0 ;  /* 0x000000ff0b00720c */ /* 0x040fe40003f06100 */
[----:B------:R-:W-:Y:S01]  /*2500*/  IADD3.X R8, PT, PT, R11, -0x1, RZ, P1, !PT ;  /* 0xffffffff0b087810 */ /* 0x000fe20000ffe4ff */
[----:B------:R-:W-:Y:S01]  /*2510*/  IMAD.X R6, RZ, RZ, R15, P2 ;  /* 0x000000ffff067224 */ /* 0x000fe200010e060f */
[----:B------:R-:W-:Y:S02]  /*2520*/  SEL R13, R2, R13, P0 ;  /* 0x0000000d020d7207 */ /* 0x000fe40000000000 */
[----:B------:R-:W-:-:S02]  /*2530*/  SEL R3, R3, R17, P0 ;  /* 0x0000001103037207 */ /* 0x000fc40000000000 */
[----:B------:R-:W-:Y:S02]  /*2540*/  SEL R2, R6, R15, P0 ;  /* 0x0000000f06027207 */ /* 0x000fe40000000000 */
[----:B------:R-:W-:Y:S02]  /*2550*/  IADD3 R10, P2, PT, R13, 0x1, RZ ;  /* 0x000000010d0a7810 */ /* 0x000fe40007f5e0ff */
[----:B------:R-:W-:Y:S02]  /*2560*/  SEL R8, R8, R11, P0 ;  /* 0x0000000b08087207 */ /* 0x000fe40000000000 */
[----:B------:R-:W-:Y:S01]  /*2570*/  ISETP.GE.U32.AND P0, PT, R3, R4, PT ;  /* 0x000000040300720c */ /* 0x000fe20003f06070 */
[----:B------:R-:W-:Y:S01]  /*2580*/  IMAD.X R11, RZ, RZ, R2, P2 ;  /* 0x000000ffff0b7224 */ /* 0x000fe200010e0602 */
[----:B------:R-:W-:Y:S01]  /*2590*/  ISETP.NE.U32.AND P1, PT, R4, RZ, PT ;  /* 0x000000ff0400720c */ /* 0x000fe20003f25070 */
[----:B------:R-:W-:Y:S01]  /*25a0*/  IMAD.MOV.U32 R3, RZ, RZ, 0x0 ;  /* 0x00000000ff037424 */ /* 0x000fe200078e00ff */
[----:B------:R-:W-:-:S02]  /*25b0*/  ISETP.GE.U32.AND.EX P0, PT, R8, RZ, PT, P0 ;  /* 0x000000ff0800720c */ /* 0x000fc40003f06100 */
[----:B------:R-:W-:Y:S02]  /*25c0*/  ISETP.NE.AND.EX P1, PT, RZ, RZ, PT, P1 ;  /* 0x000000ffff00720c */ /* 0x000fe40003f25310 */
[----:B------:R-:W-:Y:S02]  /*25d0*/  SEL R11, R11, R2, P0 ;  /* 0x000000020b0b7207 */ /* 0x000fe40000000000 */
[----:B------:R-:W-:Y:S02]  /*25e0*/  MOV R2, R0 ;  /* 0x0000000000027202 */ /* 0x000fe40000000f00 */
[----:B------:R-:W-:Y:S02]  /*25f0*/  SEL R10, R10, R13, P0 ;  /* 0x0000000d0a0a7207 */ /* 0x000fe40000000000 */
[----:B------:R-:W-:Y:S02]  /*2600*/  SEL R11, R11, 0xffffffff, P1 ;  /* 0xffffffff0b0b7807 */ /* 0x000fe40000800000 */
[----:B------:R-:W-:Y:S01]  /*2610*/  SEL R10, R10, 0xffffffff, P1 ;  /* 0xffffffff0a0a7807 */ /* 0x000fe20000800000 */
[----:B------:R-:W-:Y:S06]  /*2620*/  RET.REL.NODEC R2 `(_Z7obtainAPfS_llll) ;  /* 0xffffffd802747950 */ /* 0x000fec0003c3ffff */
        .weak           $__internal_4_$__cuda_sm20_rem_s64
        .type           $__internal_4_$__cuda_sm20_rem_s64,@function
        .size           $__internal_4_$__cuda_sm20_rem_s64,(.L_x_80 - $__internal_4_$__cuda_sm20_rem_s64)
$__internal_4_$__cuda_sm20_rem_s64:
[----:B------:R-:W-:Y:S02]  /*2630*/  IADD3 R22, P1, PT, RZ, -R3, RZ ;  /* 0x80000003ff167210 */ /* 0x000fe40007f3e0ff */
[----:B------:R-:W-:-:S03]  /*2640*/  ISETP.GE.AND P0, PT, R2, RZ, PT ;  /* 0x000000ff0200720c */ /* 0x000fc60003f06270 */
[----:B------:R-:W-:Y:S01]  /*2650*/  IMAD.X R23, RZ, RZ, ~R2, P1 ;  /* 0x000000ffff177224 */ /* 0x000fe200008e0e02 */
[----:B------:R-:W-:-:S04]  /*2660*/  SEL R22, R22, R3, !P0 ;  /* 0x0000000316167207 */ /* 0x000fc80004000000 */
[----:B------:R-:W-:-:S04]  /*2670*/  SEL R23, R23, R2, !P0 ;  /* 0x0000000217177207 */ /* 0x000fc80004000000 */
[----:B------:R-:W0:Y:S08]  /*2680*/  I2F.U64.RP R8, R22 ;  /* 0x0000001600087312 */ /* 0x000e300000309000 */
[----:B0-----:R-:W0:Y:S02]  /*2690*/  MUFU.RCP R26, R8 ;  /* 0x00000008001a7308 */ /* 0x001e240000001000 */
[----:B0-----:R-:W-:-:S06]  /*26a0*/  VIADD R26, R26, 0x1ffffffe ;  /* 0x1ffffffe1a1a7836 */ /* 0x001fcc0000000000 */
[----:B------:R-:W0:Y:S02]  /*26b0*/  F2I.U64.TRUNC R34, R26 ;  /* 0x0000001a00227311 */ /* 0x000e24000020d800 */
[----:B0-----:R-:W-:-:S04]  /*26c0*/  IMAD.WIDE.U32 R28, R34, R22, RZ ;  /* 0x00000016221c7225 */ /* 0x001fc800078e00ff */
[----:B------:R-:W-:Y:S01]  /*26d0*/  IMAD R31, R34, R23, R29 ;  /* 0x00000017221f7224 */ /* 0x000fe200078e021d */
[----:B------:R-:W-:-:S03]  /*26e0*/  IADD3 R29, P0, PT, RZ, -R28, RZ ;  /* 0x8000001cff1d7210 */ /* 0x000fc60007f1e0ff */
[----:B------:R-:W-:Y:S02]  /*26f0*/  IMAD R24, R35, R22, R31 ;  /* 0x0000001623187224 */ /* 0x000fe400078e021f */
[----:B------:R-:W-:-:S03]  /*2700*/  IMAD.HI.U32 R30, R34, R29, RZ ;  /* 0x0000001d221e7227 */ /* 0x000fc600078e00ff */
[----:B------:R-:W-:Y:S01]  /*2710*/  IADD3.X R24, PT, PT, RZ, ~R24, RZ, P0, !PT ;  /* 0x80000018ff187210 */ /* 0x000fe200007fe4ff */
[----:B------:R-:W-:-:S04]  /*2720*/  IMAD.MOV.U32 R31, RZ, RZ, R34 ;  /* 0x000000ffff1f7224 */ /* 0x000fc800078e0022 */
[----:B------:R-:W-:-:S04]  /*2730*/  IMAD.WIDE.U32 R30, P0, R34, R24, R30 ;  /* 0x00000018221e7225 */ /* 0x000fc8000780001e */
[C---:B------:R-:W-:Y:S02]  /*2740*/  IMAD R8, R35.reuse, R24, RZ ;  /* 0x0000001823087224 */ /* 0x040fe400078e02ff */
[----:B------:R-:W-:-:S04]  /*2750*/  IMAD.HI.U32 R29, P1, R35, R29, R30 ;  /* 0x0000001d231d7227 */ /* 0x000fc8000782001e */
[----:B------:R-:W-:Y:S01]  /*2760*/  IMAD.HI.U32 R24, R35, R24, RZ ;  /* 0x0000001823187227 */ /* 0x000fe200078e00ff */
[----:B------:R-:W-:-:S03]  /*2770*/  IADD3 R33, P2, PT, R8, R29, RZ ;  /* 0x0000001d08217210 */ /* 0x000fc60007f5e0ff */
[----:B------:R-:W-:Y:S01]  /*2780*/  IMAD.X R8, R24, 0x1, R35, P0 ;  /* 0x0000000118087824 */ /* 0x000fe200000e0623 */
[----:B------:R-:W-:Y:S01]  /*2790*/  IADD3 R24, P4, PT, RZ, -R27, RZ ;  /* 0x8000001bff187210 */ /* 0x000fe20007f9e0ff */
[----:B------:R-:W-:-:S03]  /*27a0*/  IMAD.WIDE.U32 R28, R33, R22, RZ ;  /* 0x00000016211c7225 */ /* 0x000fc600078e00ff */
[----:B------:R-:W-:Y:S01]  /*27b0*/  IADD3.X R8, PT, PT, RZ, RZ, R8, P2, P1 ;  /* 0x000000ffff087210 */ /* 0x000fe200017e2408 */
[----:B------:R-:W-:Y:S01]  /*27c0*/  IMAD R29, R33, R23, R29 ;  /* 0x00000017211d7224 */ /* 0x000fe200078e021d */
[----:B------:R-:W-:Y:S01]  /*27d0*/  IADD3 R31, P0, PT, RZ, -R28, RZ ;  /* 0x8000001cff1f7210 */ /* 0x000fe20007f1e0ff */
[----:B------:R-:W-:Y:S01]  /*27e0*/  IMAD.MOV.U32 R28, RZ, RZ, R6 ;  /* 0x000000ffff1c7224 */ /* 0x000fe200078e0006 */
[----:B------:R-:W-:Y:S01]  /*27f0*/  ISETP.GE.AND P1, PT, R7, RZ, PT ;  /* 0x000000ff0700720c */ /* 0x000fe20003f26270 */
[----:B------:R-:W-:Y:S02]  /*2800*/  IMAD R29, R8, R22, R29 ;  /* 0x00000016081d7224 */ /* 0x000fe400078e021d */
[----:B------:R-:W-:Y:S01]  /*2810*/  IMAD.HI.U32 R32, R33, R31, RZ ;  /* 0x0000001f21207227 */ /* 0x000fe200078e00ff */
[----:B------:R-:W-:-:S03]  /*2820*/  SEL R24, R24, R27, !P1 ;  /* 0x0000001b18187207 */ /* 0x000fc60004800000 */
[----:B------:R-:W-:-:S04]  /*2830*/  IMAD.X R29, RZ, RZ, ~R29, P0 ;  /* 0x000000ffff1d7224 */ /* 0x000fc800000e0e1d */
[----:B------:R-:W-:-:S04]  /*2840*/  IMAD.WIDE.U32 R32, P0, R33, R29, R32 ;  /* 0x0000001d21207225 */ /* 0x000fc80007800020 */
[----:B------:R-:W-:-:S04]  /*2850*/  IMAD.HI.U32 R26, P2, R8, R31, R32 ;  /* 0x0000001f081a7227 */ /* 0x000fc80007840020 */
[CC--:B------:R-:W-:Y:S02]  /*2860*/  IMAD R31, R8.reuse, R29.reuse, RZ ;  /* 0x0000001d081f7224 */ /* 0x0c0fe400078e02ff */
[----:B------:R-:W-:-:S03]  /*2870*/  IMAD.HI.U32 R29, R8, R29, RZ ;  /* 0x0000001d081d7227 */ /* 0x000fc600078e00ff */
[----:B------:R-:W-:Y:S01]  /*2880*/  IADD3 R31, P3, PT, R31, R26, RZ ;  /* 0x0000001a1f1f7210 */ /* 0x000fe20007f7e0ff */
[----:B------:R-:W-:Y:S01]  /*2890*/  IMAD.X R29, R29, 0x1, R8, P0 ;  /* 0x000000011d1d7824 */ /* 0x000fe200000e0608 */
[-C--:B------:R-:W-:Y:S01]  /*28a0*/  IADD3.X R26, PT, PT, RZ, ~R7.reuse, RZ, P4, !PT ;  /* 0x80000007ff1a7210 */ /* 0x080fe200027fe4ff */
[----:B------:R-:W-:Y:S02]  /*28b0*/  IMAD.MOV.U32 R33, RZ, RZ, RZ ;  /* 0x000000ffff217224 */ /* 0x000fe400078e00ff */
[----:B------:R-:W-:Y:S01]  /*28c0*/  IMAD.HI.U32 R32, R31, R24, RZ ;  /* 0x000000181f207227 */ /* 0x000fe200078e00ff */
[----:B------:R-:W-:Y:S02]  /*28d0*/  SEL R26, R26, R7, !P1 ;  /* 0x000000071a1a7207 */ /* 0x000fe40004800000 */
[----:B------:R-:W-:-:S03]  /*28e0*/  IADD3.X R29, PT, PT, RZ, RZ, R29, P3, P2 ;  /* 0x000000ffff1d7210 */ /* 0x000fc60001fe441d */
[----:B------:R-:W-:-:S04]  /*28f0*/  IMAD.WIDE.U32 R32, R31, R26, R32 ;  /* 0x0000001a1f207225 */ /* 0x000fc800078e0020 */
[C---:B------:R-:W-:Y:S02]  /*2900*/  IMAD R8, R29.reuse, R26, RZ ;  /* 0x0000001a1d087224 */ /* 0x040fe400078e02ff */
[----:B------:R-:W-:-:S04]  /*2910*/  IMAD.HI.U32 R31, P0, R29, R24, R32 ;  /* 0x000000181d1f7227 */ /* 0x000fc80007800020 */
[----:B------:R-:W-:Y:S01]  /*2920*/  IMAD.HI.U32 R29, R29, R26, RZ ;  /* 0x0000001a1d1d7227 */ /* 0x000fe200078e00ff */
[----:B------:R-:W-:-:S03]  /*2930*/  IADD3 R31, P2, PT, R8, R31, RZ ;  /* 0x0000001f081f7210 */ /* 0x000fc60007f5e0ff */
[----:B------:R-:W-:Y:S02]  /*2940*/  IMAD.X R29, RZ, RZ, R29, P0 ;  /* 0x000000ffff1d7224 */ /* 0x000fe400000e061d */
[----:B------:R-:W-:-:S03]  /*2950*/  IMAD.WIDE.U32 R32, R31, R22, RZ ;  /* 0x000000161f207225 */ /* 0x000fc600078e00ff */
[----:B------:R-:W-:Y:S01]  /*2960*/  IADD3.X R29, PT, PT, RZ, R29, RZ, P2, !PT ;  /* 0x0000001dff1d7210 */ /* 0x000fe200017fe4ff */
[----:B------:R-:W-:Y:S01]  /*2970*/  IMAD R31, R31, R23, R33 ;  /* 0x000000171f1f7224 */ /* 0x000fe200078e0221 */
[----:B------:R-:W-:-:S03]  /*2980*/  IADD3 R33, P2, PT, -R32, R24, RZ ;  /* 0x0000001820217210 */ /* 0x000fc60007f5e1ff */
[-C--:B------:R-:W-:Y:S01]  /*2990*/  IMAD R29, R29, R22.reuse, R31 ;  /* 0x000000161d1d7224 */ /* 0x080fe200078e021f */
[----:B------:R-:W-:-:S03]  /*29a0*/  ISETP.GE.U32.AND P0, PT, R33, R22, PT ;  /* 0x000000162100720c */ /* 0x000fc60003f06070 */
[----:B------:R-:W-:Y:S01]  /*29b0*/  IMAD.X R29, R26, 0x1, ~R29, P2 ;  /* 0x000000011a1d7824 */ /* 0x000fe200010e0e1d */
[----:B------:R-:W-:-:S04]  /*29c0*/  IADD3 R24, P2, PT, R33, -R22, RZ ;  /* 0x8000001621187210 */ /* 0x000fc80007f5e0ff */
[C---:B------:R-:W-:Y:S01]  /*29d0*/  ISETP.GE.U32.AND.EX P0, PT, R29.reuse, R23, PT, P0 ;  /* 0x000000171d00720c */ /* 0x040fe20003f06100 */
[----:B------:R-:W-:-:S03]  /*29e0*/  IMAD.X R8, R29, 0x1, ~R23, P2 ;  /* 0x000000011d087824 */ /* 0x000fc600010e0e17 */
[----:B------:R-:W-:Y:S02]  /*29f0*/  SEL R33, R24, R33, P0 ;  /* 0x0000002118217207 */ /* 0x000fe40000000000 */
        /* <DEDUP_REMOVED lines=9> */
[-C--:B------:R-:W-:Y:S02]  /*2a90*/  IADD3.X R22, PT, PT, RZ, ~R29.reuse, RZ, P2, !PT ;  /* 0x8000001dff167210 */ /* 0x080fe400017fe4ff */
[----:B------:R-:W-:Y:S02]  /*2aa0*/  ISETP.NE.AND.EX P0, PT, R2, RZ, PT, P0 ;  /* 0x000000ff0200720c */ /* 0x000fe40003f05300 */
[----:B------:R-:W-:Y:S01]  /*2ab0*/  SEL R22, R22, R29, !P1 ;  /* 0x0000001d16167207 */ /* 0x000fe20004800000 */
[----:B------:R-:W-:Y:S01]  /*2ac0*/  IMAD.MOV.U32 R29, RZ, RZ, 0x0 ;  /* 0x00000000ff1d7424 */ /* 0x000fe200078e00ff */
[----:B------:R-:W-:-:S04]  /*2ad0*/  SEL R23, R23, R8, !P1 ;  /* 0x0000000817177207 */ /* 0x000fc80004800000 */
[----:B------:R-:W-:Y:S02]  /*2ae0*/  SEL R8, R23, 0xffffffff, P0 ;  /* 0xffffffff17087807 */ /* 0x000fe40000000000 */
[----:B------:R-:W-:Y:S01]  /*2af0*/  SEL R23, R22, 0xffffffff, P0 ;  /* 0xffffffff16177807 */ /* 0x000fe20000000000 */
[----:B------:R-:W-:Y:S06]  /*2b00*/  RET.REL.NODEC R28 `(_Z7obtainAPfS_llll) ;  /* 0xffffffd41c3c7950 */ /* 0x000fec0003c3ffff */
.L_x_64:
        /* <DEDUP_REMOVED lines=15> */
.L_x_80:


//--------------------- .text._Z4kronPfS_S_llll   --------------------------
	.section	.text._Z4kronPfS_S_llll,"ax",@progbits
	.align	128
        .global         _Z4kronPfS_S_llll
        .type           _Z4kronPfS_S_llll,@function
        .size           _Z4kronPfS_S_llll,(.L_x_81 - _Z4kronPfS_S_llll)
        .other          _Z4kronPfS_S_llll,@"STO_CUDA_ENTRY STV_DEFAULT"
_Z4kronPfS_S_llll:
.text._Z4kronPfS_S_llll:
[----:B------:R-:W-:Y:S08]  /*0000*/  LDC R1, c[0x0][0x37c] ;  /* 0x0000df00ff017b82 */ /* 0x000ff00000000800 */
[----:B------:R-:W0:Y:S01]  /*0010*/  LDC.64 R4, c[0x0][0x398] ;  /* 0x0000e600ff047b82 */ /* 0x000e220000000a00 */
[----:B------:R-:W0:Y:S01]  /*0020*/  LDCU.128 UR4, c[0x0][0x3a0] ;  /* 0x00007400ff0477ac */ /* 0x000e220008000c00 */
[----:B------:R-:W1:Y:S01]  /*0030*/  S2R R9, SR_TID.X ;  /* 0x0000000000097919 */ /* 0x000e620000002100 */
[----:B------:R-:W-:Y:S01]  /*0040*/  BSSY.RECONVERGENT B0, `(.L_x_65) ;  /* 0x00000c0000007945 */ /* 0x000fe20003800200 */
[----:B------:R-:W2:Y:S01]  /*0050*/  LDCU.64 UR8, c[0x0][0x3b0] ;  /* 0x00007600ff0877ac */ /* 0x000ea20008000a00 */
[----:B0-----:R-:W-:-:S02]  /*0060*/  IMAD R0, R4, UR5, RZ ;  /* 0x0000000504007c24 */ /* 0x001fc4000f8e02ff */
[----:B------:R-:W-:-:S04]  /*0070*/  IMAD.WIDE.U32 R2, R4, UR4, RZ ;  /* 0x0000000404027c25 */ /* 0x000fc8000f8e00ff */
[----:B------:R-:W-:Y:S01]  /*0080*/  IMAD R7, R5, UR4, R0 ;  /* 0x0000000405077c24 */ /* 0x000fe2000f8e0200 */
[----:B------:R-:W1:Y:S03]  /*0090*/  S2UR UR4, SR_CTAID.X ;  /* 0x00000000000479c3 */ /* 0x000e660000002500 */
[----:B------:R-:W-:Y:S02]  /*00a0*/  IMAD.IADD R3, R3, 0x1, R7 ;  /* 0x0000000103037824 */ /* 0x000fe400078e0207 */
[----:B------:R-:W-:-:S03]  /*00b0*/  IMAD.WIDE.U32 R6, R2, UR6, RZ ;  /* 0x0000000602067c25 */ /* 0x000fc6000f8e00ff */
[----:B------:R-:W1:Y:S01]  /*00c0*/  LDC R0, c[0x0][0x360] ;  /* 0x0000d800ff007b82 */ /* 0x000e620000000800 */
[----:B------:R-:W-:-:S04]  /*00d0*/  IMAD R3, R3, UR6, RZ ;  /* 0x0000000603037c24 */ /* 0x000fc8000f8e02ff */
[----:B------:R-:W-:-:S04]  /*00e0*/  IMAD R3, R2, UR7, R3 ;  /* 0x0000000702037c24 */ /* 0x000fc8000f8e0203 */
[----:B------:R-:W-:-:S04]  /*00f0*/  IMAD.IADD R2, R7, 0x1, R3 ;  /* 0x0000000107027824 */ /* 0x000fc800078e0203 */
[----:B--2---:R-:W-:-:S04]  /*0100*/  IMAD R3, R2, UR8, RZ ;  /* 0x0000000802037c24 */ /* 0x004fc8000f8e02ff */
[----:B------:R-:W-:Y:S02]  /*0110*/  IMAD R7, R6, UR9, R3 ;  /* 0x0000000906077c24 */ /* 0x000fe4000f8e0203 */
[----:B-1----:R-:W-:Y:S02]  /*0120*/  IMAD R2, R0, UR4, R9 ;  /* 0x0000000400027c24 */ /* 0x002fe4000f8e0209 */
[----:B------:R-:W-:-:S03]  /*0130*/  IMAD.WIDE.U32 R8, R6, UR8, RZ ;  /* 0x0000000806087c25 */ /* 0x000fc6000f8e00ff */
[----:B------:R-:W-:Y:S02]  /*0140*/  ISETP.GT.U32.AND P0, PT, R8, R2, PT ;  /* 0x000000020800720c */ /* 0x000fe40003f04070 */
[----:B------:R-:W-:-:S04]  /*0150*/  IADD3 R8, PT, PT, R9, R7, RZ ;  /* 0x0000000709087210 */ /* 0x000fc80007ffe0ff */
[----:B------:R-:W-:-:S13]  /*0160*/  ISETP.GT.AND.EX P0, PT, R8, RZ, PT, P0 ;  /* 0x000000ff0800720c */ /* 0x000fda0003f04300 */
[----:B------:R-:W-:Y:S05]  /*0170*/  @!P0 BRA `(.L_x_66) ;  /* 0x0000000800b08947 */ /* 0x000fea0003800000 */
[C---:B------:R-:W-:Y:S02]  /*0180*/  IMAD R0, R4.reuse, UR7, RZ ;  /* 0x0000000704007c24 */ /* 0x040fe4000f8e02ff */
[----:B------:R-:W-:-:S04]  /*0190*/  IMAD.WIDE.U32 R8, R4, UR6, RZ ;  /* 0x0000000604087c25 */ /* 0x000fc8000f8e00ff */
[----:B------:R-:W-:-:S04]  /*01a0*/  IMAD R5, R5, UR6, R0 ;  /* 0x0000000605057c24 */ /* 0x000fc8000f8e0200 */
[----:B------:R-:W-:-:S05]  /*01b0*/  IMAD.IADD R0, R9, 0x1, R5 ;  /* 0x0000000109007824 */ /* 0x000fca00078e0205 */
[----:B------:R-:W-:-:S13]  /*01c0*/  ISETP.NE.U32.AND P0, PT, R0, RZ, PT ;  /* 0x000000ff0000720c */ /* 0x000fda0003f05070 */
[----:B------:R-:W-:Y:S05]  /*01d0*/  @P0 BRA `(.L_x_67) ;  /* 0x00000000005c0947 */ /* 0x000fea0003800000 */
[----:B------:R-:W0:Y:S01]  /*01e0*/  I2F.U32.RP R3, R8 ;  /* 0x0000000800037306 */ /* 0x000e220000209000 */
[----:B------:R-:W-:Y:S01]  /*01f0*/  ISETP.NE.U32.AND P2, PT, R8, RZ, PT ;  /* 0x000000ff0800720c */ /* 0x000fe20003f45070 */
[----:B------:R-:W-:-:S06]  /*0200*/  IMAD.MOV.U32 R11, RZ, RZ, RZ ;  /* 0x000000ffff0b7224 */ /* 0x000fcc00078e00ff */
[----:B0-----:R-:W0:Y:S02]  /*0210*/  MUFU.RCP R3, R3 ;  /* 0x0000000300037308 */ /* 0x001e240000001000 */
[----:B0-----:R-:W-:Y:S02]  /*0220*/  IADD3 R4, PT, PT, R3, 0xffffffe, RZ ;  /* 0x0ffffffe03047810 */ /* 0x001fe40007ffe0ff */
[----:B------:R-:W-:-:S04]  /*0230*/  MOV R3, RZ ;  /* 0x000000ff00037202 */ /* 0x000fc80000000f00 */
[----:B------:R0:W1:Y:S02]  /*0240*/  F2I.FTZ.U32.TRUNC.NTZ R5, R4 ;  /* 0x0000000400057305 */ /* 0x000064000021f000 */
[----:B0-----:R-:W-:Y:S02]  /*0250*/  HFMA2 R4, -RZ, RZ, 0, 0 ;  /* 0x00000000ff047431 */ /* 0x001fe400000001ff */
[----:B-1----:R-:W-:-:S04]  /*0260*/  IMAD.MOV R7, RZ, RZ, -R5 ;  /* 0x000000ffff077224 */ /* 0x002fc800078e0a05 */
[----:B------:R-:W-:-:S04]  /*0270*/  IMAD R7, R7, R8, RZ ;  /* 0x0000000807077224 */ /* 0x000fc800078e02ff */
[----:B------:R-:W-:-:S06]  /*0280*/  IMAD.HI.U32 R5, R5, R7, R4 ;  /* 0x0000000705057227 */ /* 0x000fcc00078e0004 */
[----:B------:R-:W-:-:S04]  /*0290*/  IMAD.HI.U32 R10, R5, R2, RZ ;  /* 0x00000002050a7227 */ /* 0x000fc800078e00ff */
[----:B------:R-:W-:-:S04]  /*02a0*/  IMAD.MOV R5, RZ, RZ, -R10 ;  /* 0x000000ffff057224 */ /* 0x000fc800078e0a0a */
[----:B------:R-:W-:-:S05]  /*02b0*/  IMAD R5, R8, R5, R2 ;  /* 0x0000000508057224 */ /* 0x000fca00078e0202 */
[----:B------:R-:W-:-:S13]  /*02c0*/  ISETP.GE.U32.AND P0, PT, R5, R8, PT ;  /* 0x000000080500720c */ /* 0x000fda0003f06070 */
[----:B------:R-:W-:Y:S01]  /*02d0*/  @P0 IADD3 R5, PT, PT, R5, -R8, RZ ;  /* 0x8000000805050210 */ /* 0x000fe20007ffe0ff */
[----:B------:R-:W-:-:S03]  /*02e0*/  @P0 VIADD R10, R10, 0x1 ;  /* 0x000000010a0a0836 */ /* 0x000fc60000000000 */
[----:B------:R-:W-:-:S13]  /*02f0*/  ISETP.GE.U32.AND P1, PT, R5, R8, PT ;  /* 0x000000080500720c */ /* 0x000fda0003f26070 */
[----:B------:R-:W-:Y:S02]  /*0300*/  @P1 IADD3 R10, PT, PT, R10, 0x1, RZ ;  /* 0x000000010a0a1810 */ /* 0x000fe40007ffe0ff */
[----:B------:R-:W-:-:S05]  /*0310*/  @!P2 LOP3.LUT R10, RZ, R8, RZ, 0x33, !PT ;  /* 0x00000008ff0aa212 */ /* 0x000fca00078e33ff */
[----:B------:R-:W-:-:S04]  /*0320*/  IMAD.MOV R5, RZ, RZ, -R10 ;  /* 0x000000ffff057224 */ /* 0x000fc800078e0a0a */
[----:B------:R-:W-:Y:S01]  /*0330*/  IMAD R2, R8, R5, R2 ;  /* 0x0000000508027224 */ /* 0x000fe200078e0202 */
[----:B------:R-:W-:Y:S06]  /*0340*/  BRA `(.L_x_68) ;  /* 0x00000000003c7947 */ /* 0x000fec0003800000 */
.L_x_67:
[----:B------:R-:W-:Y:S01]  /*0350*/  MOV R26, R2 ;  /* 0x00000002001a7202 */ /* 0x000fe20000000f00 */
[----:B------:R-:W-:Y:S01]  /*0360*/  IMAD.MOV.U32 R24, RZ, RZ, RZ ;  /* 0x000000ffff187224 */ /* 0x000fe200078e00ff */
[----:B------:R-:W-:Y:S01]  /*0370*/  MOV R22, R8 ;  /* 0x0000000800167202 */ /* 0x000fe20000000f00 */
[----:B------:R-:W-:Y:S01]  /*0380*/  IMAD.MOV.U32 R7, RZ, RZ, R0 ;  /* 0x000000ffff077224 */ /* 0x000fe200078e0000 */
[----:B------:R-:W-:-:S07]  /*0390*/  MOV R4, 0x3b0 ;  /* 0x000003b000047802 */ /* 0x000fce0000000f00 */
[----:B------:R-:W-:Y:S05]  /*03a0*/  CALL.REL.NOINC `($__internal_5_$__cuda_sm20_div_s64) ;  /* 0x0000000800307944 */ /* 0x000fea0003c00000 */
[----:B------:R-:W-:Y:S01]  /*03b0*/  IADD3 R7, P0, PT, RZ, -R12, RZ ;  /* 0x8000000cff077210 */ /* 0x000fe20007f1e0ff */
[----:B------:R-:W-:Y:S01]  /*03c0*/  IMAD.MOV.U32 R3, RZ, RZ, RZ ;  /* 0x000000ffff037224 */ /* 0x000fe200078e00ff */
[-C--:B------:R-:W-:Y:S01]  /*03d0*/  MOV R11, R13.reuse ;  /* 0x0000000d000b7202 */ /* 0x080fe20000000f00 */
[----:B------:R-:W-:Y:S01]  /*03e0*/  IMAD.MOV.U32 R10, RZ, RZ, R12 ;  /* 0x000000ffff0a7224 */ /* 0x000fe200078e000c */
[----:B------:R-:W-:Y:S01]  /*03f0*/  IADD3.X R5, PT, PT, RZ, ~R13, RZ, P0, !PT ;  /* 0x8000000dff057210 */ /* 0x000fe200007fe4ff */
[----:B------:R-:W-:-:S04]  /*0400*/  IMAD.WIDE.U32 R2, R8, R7, R2 ;  /* 0x0000000708027225 */ /* 0x000fc800078e0002 */
[----:B------:R-:W-:-:S04]  /*0410*/  IMAD R5, R5, R8, RZ ;  /* 0x0000000805057224 */ /* 0x000fc800078e02ff */
[----:B------:R-:W-:-:S05]  /*0420*/  IMAD R5, R0, R7, R5 ;  /* 0x0000000700057224 */ /* 0x000fca00078e0205 */
[----:B------:R-:W-:-:S07]  /*0430*/  IADD3 R3, PT, PT, R3, R5, RZ ;  /* 0x0000000503037210 */ /* 0x000fce0007ffe0ff */
.L_x_68:
[----:B------:R-:W0:Y:S01]  /*0440*/  LDCU UR4, c[0x0][0x3ac] ;  /* 0x00007580ff0477ac */ /* 0x000e220008000800 */
[----:B------:R-:W-:Y:S01]  /*0450*/  BSSY.RECONVERGENT B1, `(.L_x_69) ;  /* 0x000002c000017945 */ /* 0x000fe20003800200 */
[----:B0-----:R-:W-:-:S04]  /*0460*/  LOP3.LUT R4, R3, UR4, RZ, 0xfc, !PT ;  /* 0x0000000403047c12 */ /* 0x001fc8000f8efcff */
[----:B------:R-:W-:-:S13]  /*0470*/  ISETP.NE.U32.AND P0, PT, R4, RZ, PT ;  /* 0x000000ff0400720c */ /* 0x000fda0003f05070 */
[----:B------:R-:W-:Y:S05]  /*0480*/  @P0 BRA `(.L_x_70) ;  /* 0x0000000000600947 */ /* 0x000fea0003800000 */
[----:B------:R-:W0:Y:S01]  /*0490*/  LDCU UR4, c[0x0][0x3a8] ;  /* 0x00007500ff0477ac */ /* 0x000e220008000800 */
[----:B------:R-:W-:Y:S01]  /*04a0*/  HFMA2 R15, -RZ, RZ, 0, 0 ;  /* 0x00000000ff0f7431 */ /* 0x000fe200000001ff */
[----:B0-----:R-:W0:Y:S01]  /*04b0*/  I2F.U32.RP R6, UR4 ;  /* 0x0000000400067d06 */ /* 0x001e220008209000 */
[----:B------:R-:W-:-:S07]  /*04c0*/  ISETP.NE.U32.AND P2, PT, RZ, UR4, PT ;  /* 0x00000004ff007c0c */ /* 0x000fce000bf45070 */
[----:B0-----:R-:W0:Y:S02]  /*04d0*/  MUFU.RCP R6, R6 ;  /* 0x0000000600067308 */ /* 0x001e240000001000 */
[----:B0-----:R-:W-:-:S06]  /*04e0*/  VIADD R4, R6, 0xffffffe ;  /* 0x0ffffffe06047836 */ /* 0x001fcc0000000000 */
[----:B------:R0:W1:Y:S02]  /*04f0*/  F2I.FTZ.U32.TRUNC.NTZ R5, R4 ;  /* 0x0000000400057305 */ /* 0x000064000021f000 */
[----:B0-----:R-:W-:Y:S01]  /*0500*/  IMAD.MOV.U32 R4, RZ, RZ, RZ ;  /* 0x000000ffff047224 */ /* 0x001fe200078e00ff */
[----:B-1----:R-:W-:-:S05]  /*0510*/  IADD3 R7, PT, PT, RZ, -R5, RZ ;  /* 0x80000005ff077210 */ /* 0x002fca0007ffe0ff */
[----:B------:R-:W-:-:S04]  /*0520*/  IMAD R7, R7, UR4, RZ ;  /* 0x0000000407077c24 */ /* 0x000fc8000f8e02ff */
[----:B------:R-:W-:-:S06]  /*0530*/  IMAD.HI.U32 R5, R5, R7, R4 ;  /* 0x0000000705057227 */ /* 0x000fcc00078e0004 */
[----:B------:R-:W-:-:S05]  /*0540*/  IMAD.HI.U32 R14, R5, R2, RZ ;  /* 0x00000002050e7227 */ /* 0x000fca00078e00ff */
[----:B------:R-:W-:-:S05]  /*0550*/  IADD3 R5, PT, PT, -R14, RZ, RZ ;  /* 0x000000ff0e057210 */ /* 0x000fca0007ffe1ff */
[----:B------:R-:W-:-:S05]  /*0560*/  IMAD R5, R5, UR4, R2 ;  /* 0x0000000405057c24 */ /* 0x000fca000f8e0202 */
[----:B------:R-:W-:-:S13]  /*0570*/  ISETP.GE.U32.AND P0, PT, R5, UR4, PT ;  /* 0x0000000405007c0c */ /* 0x000fda000bf06070 */
[----:B------:R-:W-:Y:S01]  /*0580*/  @P0 VIADD R5, R5, -UR4 ;  /* 0x8000000405050c36 */ /* 0x000fe20008000000 */
[----:B------:R-:W-:-:S04]  /*0590*/  @P0 IADD3 R14, PT, PT, R14, 0x1, RZ ;  /* 0x000000010e0e0810 */ /* 0x000fc80007ffe0ff */
[----:B------:R-:W-:Y:S01]  /*05a0*/  ISETP.GE.U32.AND P1, PT, R5, UR4, PT ;  /* 0x0000000405007c0c */ /* 0x000fe2000bf26070 */
[----:B------:R-:W-:-:S12]  /*05b0*/  IMAD.MOV.U32 R5, RZ, RZ, RZ ;  /* 0x000000ffff057224 */ /* 0x000fd800078e00ff */
[----:B------:R-:W-:Y:S01]  /*05c0*/  @P1 VIADD R14, R14, 0x1 ;  /* 0x000000010e0e1836 */ /* 0x000fe20000000000 */
[----:B------:R-:W-:-:S04]  /*05d0*/  @!P2 LOP3.LUT R14, RZ, UR4, RZ, 0x33, !PT ;  /* 0x00000004ff0eac12 */ /* 0x000fc8000f8e33ff */
[----:B------:R-:W-:-:S05]  /*05e0*/  IADD3 R7, PT, PT, -R14, RZ, RZ ;  /* 0x000000ff0e077210 */ /* 0x000fca0007ffe1ff */
[----:B------:R-:W-:Y:S01]  /*05f0*/  IMAD R6, R7, UR4, R2 ;  /* 0x0000000407067c24 */ /* 0x000fe2000f8e0202 */
[----:B------:R-:W-:Y:S06]  /*0600*/  BRA `(.L_x_71) ;  /* 0x0000000000407947 */ /* 0x000fec0003800000 */
.L_x_70:
[----:B------:R-:W0:Y:S01]  /*0610*/  LDCU.64 UR4, c[0x0][0x3a8] ;  /* 0x00007500ff0477ac */ /* 0x000e220008000a00 */
[----:B------:R-:W-:Y:S01]  /*0620*/  IMAD.MOV.U32 R26, RZ, RZ, R2 ;  /* 0x000000ffff1a7224 */ /* 0x000fe200078e0002 */
[----:B------:R-:W-:Y:S02]  /*0630*/  MOV R24, R3 ;  /* 0x0000000300187202 */ /* 0x000fe40000000f00 */
[----:B------:R-:W-:Y:S02]  /*0640*/  MOV R4, 0x680 ;  /* 0x0000068000047802 */ /* 0x000fe40000000f00 */
[----:B0-----:R-:W-:Y:S01]  /*0650*/  MOV R22, UR4 ;  /* 0x0000000400167c02 */ /* 0x001fe20008000f00 */
[----:B------:R-:W-:-:S07]  /*0660*/  IMAD.U32 R7, RZ, RZ, UR5 ;  /* 0x00000005ff077e24 */ /* 0x000fce000f8e00ff */
[----:B------:R-:W-:Y:S05]  /*0670*/  CALL.REL.NOINC `($__internal_5_$__cuda_sm20_div_s64) ;  /* 0x00000004007c7944 */ /* 0x000fea0003c00000 */
[----:B------:R-:W0:Y:S01]  /*0680*/  LDCU.64 UR4, c[0x0][0x3a8] ;  /* 0x00007500ff0477ac */ /* 0x000e220008000a00 */
[----:B------:R-:W-:Y:S01]  /*0690*/  IADD3 R5, P0, PT, RZ, -R12, RZ ;  /* 0x8000000cff057210 */ /* 0x000fe20007f1e0ff */
[----:B------:R-:W-:Y:S01]  /*06a0*/  IMAD.MOV.U32 R14, RZ, RZ, R12 ;  /* 0x000000ffff0e7224 */ /* 0x000fe200078e000c */
[----:B------:R-:W-:-:S03]  /*06b0*/  MOV R15, R13 ;  /* 0x0000000d000f7202 */ /* 0x000fc60000000f00 */
[----:B------:R-:W-:-:S04]  /*06c0*/  IMAD.X R4, RZ, RZ, ~R13, P0 ;  /* 0x000000ffff047224 */ /* 0x000fc800000e0e0d */
[----:B0-----:R-:W-:Y:S02]  /*06d0*/  IMAD R4, R4, UR4, RZ ;  /* 0x0000000404047c24 */ /* 0x001fe4000f8e02ff */
[----:B------:R-:W-:-:S04]  /*06e0*/  IMAD.WIDE.U32 R6, R5, UR4, R2 ;  /* 0x0000000405067c25 */ /* 0x000fc8000f8e0002 */
[----:B------:R-:W-:-:S05]  /*06f0*/  IMAD R5, R5, UR5, R4 ;  /* 0x0000000505057c24 */ /* 0x000fca000f8e0204 */
[----:B------:R-:W-:-:S07]  /*0700*/  IADD3 R5, PT, PT, R7, R5, RZ ;  /* 0x0000000507057210 */ /* 0x000fce0007ffe0ff */
.L_x_71:
[----:B------:R-:W-:Y:S05]  /*0710*/  BSYNC.RECONVERGENT B1 ;  /* 0x0000000000017941 */ /* 0x000fea0003800200 */
.L_x_69:
[----:B------:R-:W0:Y:S01]  /*0720*/  LDCU UR4, c[0x0][0x3b4] ;  /* 0x00007680ff0477ac */ /* 0x000e220008000800 */
[----:B------:R-:W1:Y:S01]  /*0730*/  LDC.64 R16, c[0x0][0x358] ;  /* 0x0000d600ff107b82 */ /* 0x000e620000000a00 */
        /* <DEDUP_REMOVED lines=10> */
[----:B------:R0:W2:Y:S02]  /*07e0*/  F2I.FTZ.U32.TRUNC.NTZ R13, R12 ;  /* 0x0000000c000d7305 */ /* 0x0000a4000021f000 */
[----:B0-----:R-:W-:Y:S01]  /*07f0*/  IMAD.MOV.U32 R12, RZ, RZ, RZ ;  /* 0x000000ffff0c7224 */ /* 0x001fe200078e00ff */
[----:B--2---:R-:W-:-:S05]  /*0800*/  IADD3 R7, PT, PT, RZ, -R13, RZ ;  /* 0x8000000dff077210 */ /* 0x004fca0007ffe0ff */
        /* <DEDUP_REMOVED lines=15> */
.L_x_73:
[----:B------:R-:W0:Y:S01]  /*0900*/  LDCU.64 UR4, c[0x0][0x3b0] ;  /* 0x00007600ff0477ac */ /* 0x000e220008000a00 */
[----:B------:R-:W-:Y:S01]  /*0910*/  IMAD.MOV.U32 R26, RZ, RZ, R10 ;  /* 0x000000ffff1a7224 */ /* 0x000fe200078e000a */
[----:B------:R-:W-:Y:S02]  /*0920*/  MOV R24, R11 ;  /* 0x0000000b00187202 */ /* 0x000fe40000000f00 */
[----:B------:R-:W-:Y:S02]  /*0930*/  MOV R4, 0x970 ;  /* 0x0000097000047802 */ /* 0x000fe40000000f00 */
[----:B0-----:R-:W-:Y:S01]  /*0940*/  MOV R22, UR4 ;  /* 0x0000000400167c02 */ /* 0x001fe20008000f00 */
[----:B------:R-:W-:-:S07]  /*0950*/  IMAD.U32 R7, RZ, RZ, UR5 ;  /* 0x00000005ff077e24 */ /* 0x000fce000f8e00ff */
[----:B-1----:R-:W-:Y:S05]  /*0960*/  CALL.REL.NOINC `($__internal_5_$__cuda_sm20_div_s64) ;  /* 0x0000000000c07944 */ /* 0x002fea0003c00000 */
[----:B------:R-:W0:Y:S01]  /*0970*/  LDCU.64 UR4, c[0x0][0x3b0] ;  /* 0x00007600ff0477ac */ /* 0x000e220008000a00 */
[----:B------:R-:W-:Y:S01]  /*0980*/  IADD3 R7, P0, PT, RZ, -R12, RZ ;  /* 0x8000000cff077210 */ /* 0x000fe20007f1e0ff */
[----:B------:R-:W-:Y:S01]  /*0990*/  IMAD.MOV.U32 R19, RZ, RZ, R11 ;  /* 0x000000ffff137224 */ /* 0x000fe200078e000b */
[----:B------:R-:W-:-:S03]  /*09a0*/  MOV R18, R10 ;  /* 0x0000000a00127202 */ /* 0x000fc60000000f00 */
[----:B------:R-:W-:-:S04]  /*09b0*/  IMAD.X R4, RZ, RZ, ~R13, P0 ;  /* 0x000000ffff047224 */ /* 0x000fc800000e0e0d */
[----:B0-----:R-:W-:Y:S02]  /*09c0*/  IMAD R4, R4, UR4, RZ ;  /* 0x0000000404047c24 */ /* 0x001fe4000f8e02ff */
[----:B------:R-:W-:-:S04]  /*09d0*/  IMAD.WIDE.U32 R18, R7, UR4, R18 ;  /* 0x0000000407127c25 */ /* 0x000fc8000f8e0012 */
[----:B------:R-:W-:Y:S01]  /*09e0*/  IMAD R7, R7, UR5, R4 ;  /* 0x0000000507077c24 */ /* 0x000fe2000f8e0204 */
[----:B------:R-:W-:Y:S02]  /*09f0*/  MOV R4, R18 ;  /* 0x0000001200047202 */ /* 0x000fe40000000f00 */
[----:B------:R-:W-:Y:S01]  /*0a00*/  MOV R18, R12 ;  /* 0x0000000c00127202 */ /* 0x000fe20000000f00 */
[----:B------:R-:W-:Y:S02]  /*0a10*/  IMAD.IADD R7, R19, 0x1, R7 ;  /* 0x0000000113077824 */ /* 0x000fe400078e0207 */
[----:B------:R-:W-:-:S07]  /*0a20*/  IMAD.MOV.U32 R19, RZ, RZ, R13 ;  /* 0x000000ffff137224 */ /* 0x000fce00078e000d */
.L_x_74:
[----:B------:R-:W-:Y:S05]  /*0a30*/  BSYNC.RECONVERGENT B1 ;  /* 0x0000000000017941 */ /* 0x000fea0003800200 */
.L_x_72:
[----:B------:R-:W0:Y:S01]  /*0a40*/  LDCU.64 UR4, c[0x0][0x3a8] ;  /* 0x00007500ff0477ac */ /* 0x000e220008000a00 */
[----:B------:R-:W-:Y:S01]  /*0a50*/  IMAD.MOV.U32 R13, RZ, RZ, R15 ;  /* 0x000000ffff0d7224 */ /* 0x000fe200078e000f */
[----:B------:R-:W-:Y:S01]  /*0a60*/  MOV R12, R14 ;  /* 0x0000000e000c7202 */ /* 0x000fe20000000f00 */
[----:B------:R-:W2:Y:S01]  /*0a70*/  LDCU.128 UR12, c[0x0][0x390] ;  /* 0x00007200ff0c77ac */ /* 0x000ea20008000c00 */
[----:B------:R-:W3:Y:S01]  /*0a80*/  LDCU.128 UR8, c[0x0][0x380] ;  /* 0x00007000ff0877ac */ /* 0x000ee20008000c00 */
[----:B0-----:R-:W-:Y:S01]  /*0a90*/  IMAD R15, R7, UR4, RZ ;  /* 0x00000004070f7c24 */ /* 0x001fe2000f8e02ff */
[----:B------:R-:W-:Y:S01]  /*0aa0*/  MOV R7, R5 ;  /* 0x0000000500077202 */ /* 0x000fe20000000f00 */
[----:B--2---:R-:W-:Y:S02]  /*0ab0*/  IMAD R9, R19, UR14, RZ ;  /* 0x0000000e13097c24 */ /* 0x004fe4000f8e02ff */
[----:B------:R-:W-:Y:S01]  /*0ac0*/  IMAD.WIDE.U32 R6, R4, UR4, R6 ;  /* 0x0000000404067c25 */ /* 0x000fe2000f8e0006 */
[----:B-1----:R-:W-:-:S03]  /*0ad0*/  R2UR UR4, R16 ;  /* 0x00000000100472ca */ /* 0x002fc600000e0000 */
[----:B------:R-:W-:Y:S01]  /*0ae0*/  IMAD R5, R4, UR5, R15 ;  /* 0x0000000504057c24 */ /* 0x000fe2000f8e020f */
[C---:B------:R-:W-:Y:S01]  /*0af0*/  R2UR UR5, R17.reuse ;  /* 0x00000000110572ca */ /* 0x040fe200000e0000 */
[----:B------:R-:W-:Y:S01]  /*0b00*/  IMAD.WIDE.U32 R12, R18, UR14, R12 ;  /* 0x0000000e120c7c25 */ /* 0x000fe2000f8e000c */
[----:B------:R-:W-:Y:S02]  /*0b10*/  R2UR UR14, R16 ;  /* 0x00000000100e72ca */ /* 0x000fe400000e0000 */
[----:B---3--:R-:W-:Y:S01]  /*0b20*/  LEA R4, P1, R6, UR10, 0x2 ;  /* 0x0000000a06047c11 */ /* 0x008fe2000f8210ff */
[----:B------:R-:W-:Y:S01]  /*0b30*/  IMAD R9, R18, UR15, R9 ;  /* 0x0000000f12097c24 */ /* 0x000fe2000f8e0209 */
[----:B------:R-:W-:Y:S02]  /*0b40*/  R2UR UR15, R17 ;  /* 0x00000000110f72ca */ /* 0x000fe400000e0000 */
[----:B------:R-:W-:Y:S01]  /*0b50*/  IADD3 R5, PT, PT, R7, R5, RZ ;  /* 0x0000000507057210 */ /* 0x000fe20007ffe0ff */
[----:B------:R-:W-:Y:S01]  /*0b60*/  IMAD.IADD R9, R13, 0x1, R9 ;  /* 0x000000010d097824 */ /* 0x000fe200078e0209 */
[----:B------:R-:W-:-:S02]  /*0b70*/  LEA R14, P0, R12, UR8, 0x2 ;  /* 0x000000080c0e7c11 */ /* 0x000fc4000f8010ff */
[----:B------:R-:W-:Y:S02]  /*0b80*/  LEA.HI.X R5, R6, UR11, R5, 0x2, P1 ;  /* 0x0000000b06057c11 */ /* 0x000fe400088f1405 */
[----:B------:R-:W-:-:S05]  /*0b90*/  LEA.HI.X R15, R12, UR9, R9, 0x2, P0 ;  /* 0x000000090c0f7c11 */ /* 0x000fca00080f1409 */
[----:B------:R-:W2:Y:S04]  /*0ba0*/  LDG.E R14, desc[UR4][R14.64] ;  /* 0x000000040e0e7981 */ /* 0x000ea8000c1e1900 */
[----:B------:R-:W2:Y:S01]  /*0bb0*/  LDG.E R5, desc[UR14][R4.64] ;  /* 0x0000000e04057981 */ /* 0x000ea2000c1e1900 */
[----:B------:R-:W-:Y:S02]  /*0bc0*/  IMAD R7, R0, R10, RZ ;  /* 0x0000000a00077224 */ /* 0x000fe400078e02ff */
[----:B------:R-:W-:-:S04]  /*0bd0*/  IMAD.WIDE.U32 R2, R10, R8, R2 ;  /* 0x000000080a027225 */ /* 0x000fc800078e0002 */
[----:B------:R-:W-:Y:S01]  /*0be0*/  IMAD R7, R11, R8, R7 ;  /* 0x000000080b077224 */ /* 0x000fe200078e0207 */
[----:B------:R-:W-:-:S03]  /*0bf0*/  LEA R6, P0, R2, UR12, 0x2 ;  /* 0x0000000c02067c11 */ /* 0x000fc6000f8010ff */
[----:B------:R-:W-:-:S05]  /*0c00*/  IMAD.IADD R3, R3, 0x1, R7 ;  /* 0x0000000103037824 */ /* 0x000fca00078e0207 */
[----:B------:R-:W-:Y:S01]  /*0c10*/  LEA.HI.X R7, R2, UR13, R3, 0x2, P0 ;  /* 0x0000000d02077c11 */ /* 0x000fe200080f1403 */
[----:B--2---:R-:W-:-:S05]  /*0c20*/  FMUL R3, R14, R5 ;  /* 0x000000050e037220 */ /* 0x004fca0000400000 */
[----:B------:R0:W-:Y:S02]  /*0c30*/  STG.E desc[UR4][R6.64], R3 ;  /* 0x0000000306007986 */ /* 0x0001e4000c101904 */
.L_x_66:
[----:B------:R-:W-:Y:S05]  /*0c40*/  BSYNC.RECONVERGENT B0 ;  /* 0x0000000000007941 */ /* 0x000fea0003800200 */
.L_x_65:
[----:B------:R-:W-:Y:S06]  /*0c50*/  BAR.SYNC.DEFER_BLOCKING 0x0 ;  /* 0x0000000000007b1d */ /* 0x000fec0000010000 */
[----:B------:R-:W-:Y:S05]  /*0c60*/  EXIT ;  /* 0x000000000000794d */ /* 0x000fea0003800000 */
        .weak           $__internal_5_$__cuda_sm20_div_s64
        .type           $__internal_5_$__cuda_sm20_div_s64,@function
        .size           $__internal_5_$__cuda_sm20_div_s64,(.L_x_81 - $__internal_5_$__cuda_sm20_div_s64)
$__internal_5_$__cuda_sm20_div_s64:
[-C--:B------:R-:W-:Y:S02]  /*0c70*/  IADD3 R19, P1, PT, RZ, -R22.reuse, RZ ;  /* 0x80000016ff137210 */ /* 0x080fe40007f3e0ff */
[----:B------:R-:W-:Y:S02]  /*0c80*/  ISETP.GE.AND P0, PT, R7, RZ, PT ;  /* 0x000000ff0700720c */ /* 0x000fe40003f06270 */
[-C--:B------:R-:W-:Y:S02]  /*0c90*/  IADD3.X R12, PT, PT, RZ, ~R7.reuse, RZ, P1, !PT ;  /* 0x80000007ff0c7210 */ /* 0x080fe40000ffe4ff */
[----:B------:R-:W-:Y:S02]  /*0ca0*/  SEL R18, R19, R22, !P0 ;  /* 0x0000001613127207 */ /* 0x000fe40004000000 */
[----:B------:R-:W-:Y:S02]  /*0cb0*/  SEL R19, R12, R7, !P0 ;  /* 0x000000070c137207 */ /* 0x000fe40004000000 */
[----:B------:R-:W-:-:S02]  /*0cc0*/  ISETP.GE.AND P3, PT, R24, RZ, PT ;  /* 0x000000ff1800720c */ /* 0x000fc40003f66270 */
        /* <DEDUP_REMOVED lines=12> */
[----:B------:R-:W-:-:S04]  /*0d90*/  IMAD.HI.U32 R20, P1, R13, R23, R20 ;  /* 0x000000170d147227 */ /* 0x000fc80007820014 */
[CC--:B------:R-:W-:Y:S02]  /*0da0*/  IMAD R21, R13.reuse, R25.reuse, RZ ;  /* 0x000000190d157224 */ /* 0x0c0fe400078e02ff */
[----:B------:R-:W-:-:S03]  /*0db0*/  IMAD.HI.U32 R23, R13, R25, RZ ;  /* 0x000000190d177227 */ /* 0x000fc600078e00ff */
[----:B------:R-:W-:Y:S02]  /*0dc0*/  IADD3 R21, P2, PT, R21, R20, RZ ;  /* 0x0000001415157210 */ /* 0x000fe40007f5e0ff */
[----:B------:R-:W-:-:S03]  /*0dd0*/  IADD3.X R23, PT, PT, R23, R13, RZ, P0, !PT ;  /* 0x0000000d17177210 */ /* 0x000fc600007fe4ff */
[----:B------:R-:W-:Y:S01]  /*0de0*/  IMAD.WIDE.U32 R12, R21, R18, RZ ;  /* 0x00000012150c7225 */ /* 0x000fe200078e00ff */
[----:B------:R-:W-:-:S03]  /*0df0*/  IADD3.X R23, PT, PT, RZ, RZ, R23, P2, P1 ;  /* 0x000000ffff177210 */ /* 0x000fc600017e2417 */
        /* <DEDUP_REMOVED lines=8> */
[----:B------:R-:W-:Y:S01]  /*0e80*/  IMAD R13, R23, R12, RZ ;  /* 0x0000000c170d7224 */ /* 0x000fe200078e02ff */
[----:B------:R-:W-:Y:S01]  /*0e90*/  SEL R21, R21, R26, !P3 ;  /* 0x0000001a15157207 */ /* 0x000fe20005800000 */
[----:B------:R-:W-:-:S03]  /*0ea0*/  IMAD.HI.U32 R12, R23, R12, RZ ;  /* 0x0000000c170c7227 */ /* 0x000fc600078e00ff */
[----:B------:R-:W-:Y:S01]  /*0eb0*/  IADD3 R26, P2, PT, R13, R20, RZ ;  /* 0x000000140d1a7210 */ /* 0x000fe20007f5e0ff */
[----:B------:R-:W-:Y:S01]  /*0ec0*/  IMAD.X R20, R12, 0x1, R23, P0 ;  /* 0x000000010c147824 */ /* 0x000fe200000e0617 */
[----:B------:R-:W-:-:S03]  /*0ed0*/  IADD3.X R13, PT, PT, RZ, ~R24, RZ, P4, !PT ;  /* 0x80000018ff0d7210 */ /* 0x000fc600027fe4ff */
[----:B------:R-:W-:Y:S01]  /*0ee0*/  IMAD.HI.U32 R12, R26, R21, RZ ;  /* 0x000000151a0c7227 */ /* 0x000fe200078e00ff */
[----:B------:R-:W-:-:S03]  /*0ef0*/  SEL R23, R13, R24, !P3 ;  /* 0x000000180d177207 */ /* 0x000fc60005800000 */
[----:B------:R-:W-:Y:S01]  /*0f00*/  HFMA2 R13, -RZ, RZ, 0, 0 ;  /* 0x00000000ff0d7431 */ /* 0x000fe200000001ff */
[----:B------:R-:W-:-:S05]  /*0f10*/  IADD3.X R20, PT, PT, RZ, RZ, R20, P2, P1 ;  /* 0x000000ffff147210 */ /* 0x000fca00017e2414 */
[CC--:B------:R-:W-:Y:S02]  /*0f20*/  IMAD R25, R20.reuse, R23.reuse, RZ ;  /* 0x0000001714197224 */ /* 0x0c0fe400078e02ff */
[----:B------:R-:W-:-:S04]  /*0f30*/  IMAD.HI.U32 R27, R20, R23, RZ ;  /* 0x00000017141b7227 */ /* 0x000fc800078e00ff */
[----:B------:R-:W-:-:S04]  /*0f40*/  IMAD.WIDE.U32 R12, R26, R23, R12 ;  /* 0x000000171a0c7225 */ /* 0x000fc800078e000c */
[----:B------:R-:W-:-:S04]  /*0f50*/  IMAD.HI.U32 R12, P0, R20, R21, R12 ;  /* 0x00000015140c7227 */ /* 0x000fc8000780000c */
[----:B------:R-:W-:Y:S01]  /*0f60*/  IMAD.X R27, RZ, RZ, R27, P0 ;  /* 0x000000ffff1b7224 */ /* 0x000fe200000e061b */
[----:B------:R-:W-:-:S04]  /*0f70*/  IADD3 R25, P1, PT, R25, R12, RZ ;  /* 0x0000000c19197210 */ /* 0x000fc80007f3e0ff */
[----:B------:R-:W-:Y:S01]  /*0f80*/  IADD3.X R27, PT, PT, RZ, R27, RZ, P1, !PT ;  /* 0x0000001bff1b7210 */ /* 0x000fe20000ffe4ff */
[----:B------:R-:W-:-:S04]  /*0f90*/  IMAD.WIDE.U32 R12, R25, R18, RZ ;  /* 0x00000012190c7225 */ /* 0x000fc800078e00ff */
[----:B------:R-:W-:Y:S01]  /*0fa0*/  IMAD R20, R25, R19, R13 ;  /* 0x0000001319147224 */ /* 0x000fe200078e020d */
[----:B------:R-:W-:-:S03]  /*0fb0*/  IADD3 R13, P1, PT, -R12, R21, RZ ;  /* 0x000000150c0d7210 */ /* 0x000fc60007f3e1ff */
[-C--:B------:R-:W-:Y:S01]  /*0fc0*/  IMAD R20, R27, R18.reuse, R20 ;  /* 0x000000121b147224 */ /* 0x080fe200078e0214 */
[----:B------:R-:W-:-:S03]  /*0fd0*/  ISETP.GE.U32.AND P0, PT, R13, R18, PT ;  /* 0x000000120d00720c */ /* 0x000fc60003f06070 */
[----:B------:R-:W-:Y:S01]  /*0fe0*/  IMAD.X R29, R23, 0x1, ~R20, P1 ;  /* 0x00000001171d7824 */ /* 0x000fe200008e0e14 */
[----:B------:R-:W-:-:S04]  /*0ff0*/  IADD3 R20, P1, PT, R13, -R18, RZ ;  /* 0x800000120d147210 */ /* 0x000fc80007f3e0ff */
[CC--:B------:R-:W-:Y:S02]  /*1000*/  ISETP.GE.U32.AND.EX P0, PT, R29.reuse, R19.reuse, PT, P0 ;  /* 0x000000131d00720c */ /* 0x0c0fe40003f06100 */
[----:B------:R-:W-:Y:S02]  /*1010*/  IADD3.X R23, PT, PT, R29, ~R19, RZ, P1, !PT ;  /* 0x800000131d177210 */ /* 0x000fe40000ffe4ff */
[----:B------:R-:W-:Y:S02]  /*1020*/  IADD3 R12, P1, PT, R25, 0x1, RZ ;  /* 0x00000001190c7810 */ /* 0x000fe40007f3e0ff */
[----:B------:R-:W-:Y:S02]  /*1030*/  SEL R21, R20, R13, P0 ;  /* 0x0000000d14157207 */ /* 0x000fe40000000000 */
[----:B------:R-:W-:Y:S01]  /*1040*/  SEL R13, R23, R29, P0 ;  /* 0x0000001d170d7207 */ /* 0x000fe20000000000 */
[----:B------:R-:W-:Y:S01]  /*1050*/  IMAD.X R20, RZ, RZ, R27, P1 ;  /* 0x000000ffff147224 */ /* 0x000fe200008e061b */
[----:B------:R-:W-:-:S02]  /*1060*/  SEL R25, R12, R25, P0 ;  /* 0x000000190c197207 */ /* 0x000fc40000000000 */
[----:B------:R-:W-:Y:S02]  /*1070*/  ISETP.GE.U32.AND P1, PT, R21, R18, PT ;  /* 0x000000121500720c */ /* 0x000fe40003f26070 */
[----:B------:R-:W-:Y:S02]  /*1080*/  SEL R18, R20, R27, P0 ;  /* 0x0000001b14127207 */ /* 0x000fe40000000000 */
[----:B------:R-:W-:Y:S02]  /*1090*/  IADD3 R12, P2, PT, R25, 0x1, RZ ;  /* 0x00000001190c7810 */ /* 0x000fe40007f5e0ff */
[----:B------:R-:W-:Y:S02]  /*10a0*/  ISETP.GE.U32.AND.EX P0, PT, R13, R19, PT, P1 ;  /* 0x000000130d00720c */ /* 0x000fe40003f06110 */
[----:B------:R-:W-:Y:S02]  /*10b0*/  IADD3.X R13, PT, PT, RZ, R18, RZ, P2, !PT ;  /* 0x00000012ff0d7210 */ /* 0x000fe400017fe4ff */
[----:B------:R-:W-:-:S02]  /*10c0*/  SEL R12, R12, R25, P0 ;  /* 0x000000190c0c7207 */ /* 0x000fc40000000000 */
[----:B------:R-:W-:Y:S02]  /*10d0*/  SEL R13, R13, R18, P0 ;  /* 0x000000120d0d7207 */ /* 0x000fe40000000000 */
[----:B------:R-:W-:Y:S02]  /*10e0*/  IADD3 R19, P2, PT, RZ, -R12, RZ ;  /* 0x8000000cff137210 */ /* 0x000fe40007f5e0ff */
[C---:B------:R-:W-:Y:S02]  /*10f0*/  LOP3.LUT R20, R7.reuse, R24, RZ, 0x3c, !PT ;  /* 0x0000001807147212 */ /* 0x040fe400078e3cff */
[----:B------:R-:W-:Y:S01]  /*1100*/  ISETP.NE.U32.AND P0, PT, R22, RZ, PT ;  /* 0x000000ff1600720c */ /* 0x000fe20003f05070 */
[----:B------:R-:W-:Y:S01]  /*1110*/  IMAD.X R18, RZ, RZ, ~R13, P2 ;  /* 0x000000ffff127224 */ /* 0x000fe200010e0e0d */
[----:B------:R-:W-:Y:S02]  /*1120*/  ISETP.GE.AND P1, PT, R20, RZ, PT ;  /* 0x000000ff1400720c */ /* 0x000fe40003f26270 */
[----:B------:R-:W-:-:S02]  /*1130*/  ISETP.NE.AND.EX P0, PT, R7, RZ, PT, P0 ;  /* 0x000000ff0700720c */ /* 0x000fc40003f05300 */
[----:B------:R-:W-:Y:S01]  /*1140*/  SEL R12, R19, R12, !P1 ;  /* 0x0000000c130c7207 */ /* 0x000fe20004800000 */
[----:B------:R-:W-:Y:S01]  /*1150*/  IMAD.MOV.U32 R19, RZ, RZ, 0x0 ;  /* 0x00000000ff137424 */ /* 0x000fe200078e00ff */
[----:B------:R-:W-:Y:S02]  /*1160*/  SEL R13, R18, R13, !P1 ;  /* 0x0000000d120d7207 */ /* 0x000fe40004800000 */
[----:B------:R-:W-:Y:S02]  /*1170*/  MOV R18, R4 ;  /* 0x0000000400127202 */ /* 0x000fe40000000f00 */
[----:B------:R-:W-:Y:S02]  /*1180*/  SEL R12, R12, 0xffffffff, P0 ;  /* 0xffffffff0c0c7807 */ /* 0x000fe40000000000 */
[----:B------:R-:W-:Y:S01]  /*1190*/  SEL R13, R13, 0xffffffff, P0 ;  /* 0xffffffff0d0d7807 */ /* 0x000fe20000000000 */
[----:B------:R-:W-:Y:S06]  /*11a0*/  RET.REL.NODEC R18 `(_Z4kronPfS_S_llll) ;  /* 0xffffffec12947950 */ /* 0x000fec0003c3ffff */
.L_x_75:
        /* <DEDUP_REMOVED lines=13> */
.L_x_81:


//--------------------- .nv.shared.reserved.0     --------------------------
	.section	.nv.shared.reserved.0,"aw",@nobits
	.weak		__nv_reservedSMEM_offset_0_alias
	.size		__nv_reservedSMEM_offset_0_alias, 0, 64
	.other		__nv_reservedSMEM_offset_0_alias,@"STO_CUDA_RESERVED_SHARED STV_DEFAULT"
__nv_reservedSMEM_offset_0_alias:
	.zero		0
	.zero		64


//--------------------- .nv.constant0._Z7obtainBPfS_llll --------------------------
	.section	.nv.constant0._Z7obtainBPfS_llll,"a",@progbits
	.sectionflags	@""
	.align	4
.nv.constant0._Z7obtainBPfS_llll:
	.zero		944


//--------------------- .nv.constant0._Z7obtainAPfS_llll --------------------------
	.section	.nv.constant0._Z7obtainAPfS_llll,"a",@progbits
	.sectionflags	@""
	.align	4
.nv.constant0._Z7obtainAPfS_llll:
	.zero		944


//--------------------- .nv.constant0._Z4kronPfS_S_llll --------------------------
	.section	.nv.constant0._Z4kronPfS_S_llll,"a",@progbits
	.sectionflags	@""
	.align	4
.nv.constant0._Z4kronPfS_S_llll:
	.zero		952


//--------------------- SYMBOLS --------------------------

	.type		.nv.reservedSmem.offset0,@object
	.size		.nv.reservedSmem.offset0,0x4
